






.version 3.0
.target sm_20
.address_size 64

.file	1 "/tmp/tmpxft_00003b87_00000000-15_NN.compute_20.cpp3.i"
.file	2 "./NN_kernel.cu"
.file	3 "/usr/local/cuda/nvvm/ci_include.h"
.file	4 "/usr/local/cuda/include/math_functions.h"
.const .align 4 .b8 kernelTemplate[100] = {0, 0, 0, 0, 1, 0, 0, 0, 2, 0, 0, 0, 3, 0, 0, 0, 4, 0, 0, 0, 29, 0, 0, 0, 30, 0, 0, 0, 31, 0, 0, 0, 32, 0, 0, 0, 33, 0, 0, 0, 58, 0, 0, 0, 59, 0, 0, 0, 60, 0, 0, 0, 61, 0, 0, 0, 62, 0, 0, 0, 87, 0, 0, 0, 88, 0, 0, 0, 89, 0, 0, 0, 90, 0, 0, 0, 91, 0, 0, 0, 116, 0, 0, 0, 117, 0, 0, 0, 118, 0, 0, 0, 119, 0, 0, 0, 120, 0, 0, 0};
.const .align 4 .b8 kernelTemplate2[100] = {0, 0, 0, 0, 1, 0, 0, 0, 2, 0, 0, 0, 3, 0, 0, 0, 4, 0, 0, 0, 13, 0, 0, 0, 14, 0, 0, 0, 15, 0, 0, 0, 16, 0, 0, 0, 17, 0, 0, 0, 26, 0, 0, 0, 27, 0, 0, 0, 28, 0, 0, 0, 29, 0, 0, 0, 30, 0, 0, 0, 39, 0, 0, 0, 40, 0, 0, 0, 41, 0, 0, 0, 42, 0, 0, 0, 43, 0, 0, 0, 52, 0, 0, 0, 53, 0, 0, 0, 54, 0, 0, 0, 55, 0, 0, 0, 56, 0, 0, 0};

.entry _Z17executeFirstLayerPfS_S_(
.param .u64 _Z17executeFirstLayerPfS_S__param_0,
.param .u64 _Z17executeFirstLayerPfS_S__param_1,
.param .u64 _Z17executeFirstLayerPfS_S__param_2
)
{
.reg .f32 %f<54>;
.reg .f64 %fd<5>;
.reg .pred %p<5>;
.reg .s32 %r<55>;
.reg .s64 %rl<38>;


ld.param.u64 %rl11, [_Z17executeFirstLayerPfS_S__param_0];
ld.param.u64 %rl12, [_Z17executeFirstLayerPfS_S__param_1];
ld.param.u64 %rl13, [_Z17executeFirstLayerPfS_S__param_2];
cvta.to.global.u64 %rl1, %rl13;
cvta.to.global.u64 %rl2, %rl11;
.loc 2 25 1
mov.u32 %r7, %ctaid.x;
.loc 2 30 1
mul.lo.s32 %r8, %r7, 26;
.loc 2 26 1
mov.u32 %r1, %tid.x;
shl.b32 %r9, %r1, 1;
cvta.to.global.u64 %rl14, %rl12;
.loc 2 36 1
mul.wide.s32 %rl15, %r8, 4;
add.s64 %rl16, %rl14, %rl15;
ldu.global.f32 %f9, [%rl16];
.loc 2 36 1
add.f32 %f52, %f9, 0f00000000;
.loc 2 27 1
mov.u32 %r10, %tid.y;
.loc 2 42 1
mov.u32 %r11, %ctaid.y;
mul.lo.s32 %r2, %r11, 841;
mad.lo.s32 %r3, %r10, 58, %r9;
or.b32 %r12, %r8, 1;
mul.wide.s32 %rl17, %r12, 4;
add.s64 %rl3, %rl14, %rl17;
add.s64 %rl4, %rl3, 16;
add.s64 %rl5, %rl3, 12;
add.s64 %rl6, %rl3, 8;
add.s64 %rl7, %rl3, 4;
mov.u32 %r54, 0;
mov.u64 %rl37, 0;

BB0_1:
mov.u64 %rl18, kernelTemplate;
add.s64 %rl19, %rl18, %rl37;
.loc 2 42 1
ld.const.u32 %r13, [%rl19];
add.s32 %r15, %r3, %r13;
add.s32 %r16, %r15, %r2;
mul.wide.u32 %rl20, %r16, 4;
add.s64 %rl21, %rl2, %rl20;
ld.global.f32 %f10, [%rl21];
add.s64 %rl22, %rl3, %rl37;
ldu.global.f32 %f11, [%rl22];
.loc 2 42 1
fma.rn.f32 %f12, %f10, %f11, %f52;
ld.const.u32 %r18, [%rl19+4];
add.s32 %r20, %r3, %r18;
add.s32 %r21, %r20, %r2;
mul.wide.u32 %rl23, %r21, 4;
add.s64 %rl24, %rl2, %rl23;
ld.global.f32 %f13, [%rl24];
add.s64 %rl25, %rl7, %rl37;
ldu.global.f32 %f14, [%rl25];
.loc 2 42 1
fma.rn.f32 %f15, %f13, %f14, %f12;
ld.const.u32 %r23, [%rl19+8];
add.s32 %r25, %r3, %r23;
add.s32 %r26, %r25, %r2;
mul.wide.u32 %rl26, %r26, 4;
add.s64 %rl27, %rl2, %rl26;
ld.global.f32 %f16, [%rl27];
add.s64 %rl28, %rl6, %rl37;
ldu.global.f32 %f17, [%rl28];
.loc 2 42 1
fma.rn.f32 %f18, %f16, %f17, %f15;
ld.const.u32 %r28, [%rl19+12];
add.s32 %r30, %r3, %r28;
add.s32 %r31, %r30, %r2;
mul.wide.u32 %rl29, %r31, 4;
add.s64 %rl30, %rl2, %rl29;
ld.global.f32 %f19, [%rl30];
add.s64 %rl31, %rl5, %rl37;
ldu.global.f32 %f20, [%rl31];
.loc 2 42 1
fma.rn.f32 %f21, %f19, %f20, %f18;
ld.const.u32 %r33, [%rl19+16];
add.s32 %r35, %r3, %r33;
add.s32 %r36, %r35, %r2;
mul.wide.u32 %rl32, %r36, 4;
add.s64 %rl33, %rl2, %rl32;
ld.global.f32 %f22, [%rl33];
add.s64 %rl34, %rl4, %rl37;
ldu.global.f32 %f23, [%rl34];
.loc 2 42 1
fma.rn.f32 %f52, %f22, %f23, %f21;
add.s64 %rl37, %rl37, 20;
.loc 2 40 18
add.s32 %r54, %r54, 5;
.loc 2 40 1
setp.ne.s32 %p1, %r54, 25;
@%p1 bra BB0_1;

.loc 2 45 1
cvt.f64.f32 %fd1, %f52;
mul.f64 %fd2, %fd1, 0d3FE55555571F7693;
cvt.rn.f32.f64 %f4, %fd2;
.loc 3 395 5
abs.f32 %f5, %f4;
.loc 4 3868 3
setp.ltu.f32 %p2, %f5, 0f3F0CCCCD;
@%p2 bra BB0_4;

.loc 4 3869 5
add.f32 %f26, %f5, %f5;
.loc 4 3459 3
mul.f32 %f27, %f26, 0f3FB8AA3B;
.loc 3 604 5
cvt.rzi.f32.f32 %f28, %f27;
mov.f32 %f29, 0fBF317200;
.loc 3 650 5
fma.rn.f32 %f30, %f28, %f29, %f26;
mov.f32 %f31, 0fB5BFBE8E;
.loc 3 650 5
fma.rn.f32 %f32, %f28, %f31, %f30;
.loc 4 3462 3
mul.f32 %f33, %f32, 0f3FB8AA3B;
.loc 3 531 5
ex2.approx.f32 %f34, %f33;
ex2.approx.f32 %f35, %f28;
mov.f32 %f36, 0f3F800000;
.loc 3 650 5
fma.rn.f32 %f25, %f34, %f35, %f36;

	rcp.approx.ftz.f32 %f24,%f25;

	mov.f32 %f37, 0fC0000000;
.loc 3 650 5
fma.rn.f32 %f38, %f24, %f37, %f36;
.loc 4 3871 5
setp.ltu.f32 %p3, %f5, 0f42B00000;
selp.f32 %f39, %f38, 0f3F800000, %p3;
.loc 3 1785 5
mov.b32 %r38, %f39;
mov.b32 %r39, %f4;
.loc 4 3874 5
and.b32 %r40, %r39, -2147483648;
or.b32 %r41, %r40, %r38;
.loc 3 1778 5
mov.b32 %f53, %r41;
bra.uni BB0_5;

BB0_4:
.loc 4 3877 5
mul.f32 %f40, %f4, %f4;
mov.f32 %f41, 0fBD57BE66;
mov.f32 %f42, 0f3C86A81B;
.loc 3 650 5
fma.rn.f32 %f43, %f42, %f40, %f41;
mov.f32 %f44, 0f3E08677B;
.loc 3 650 5
fma.rn.f32 %f45, %f43, %f40, %f44;
mov.f32 %f46, 0fBEAAAA29;
.loc 3 650 5
fma.rn.f32 %f47, %f45, %f40, %f46;
.loc 4 3882 5
mul.f32 %f48, %f47, %f40;
.loc 3 650 5
fma.rn.f32 %f49, %f48, %f4, %f4;
.loc 4 3885 7
add.f32 %f50, %f4, %f4;
.loc 4 3884 5
setp.eq.f32 %p4, %f4, 0f00000000;
selp.f32 %f53, %f50, %f49, %p4;

BB0_5:
.loc 2 45 1
cvt.f64.f32 %fd3, %f53;
mul.f64 %fd4, %fd3, 0d3FFB74538EF34D6A;
cvt.rn.f32.f64 %f51, %fd4;
.loc 2 25 1
mov.u32 %r50, %ctaid.x;
.loc 2 26 1
mov.u32 %r51, %tid.x;
.loc 2 47 1
mad.lo.s32 %r45, %r50, 169, %r51;
.loc 2 27 1
mov.u32 %r52, %tid.y;
.loc 2 47 1
mad.lo.s32 %r46, %r52, 13, %r45;
.loc 2 42 1
mov.u32 %r53, %ctaid.y;
.loc 2 47 1
mad.lo.s32 %r47, %r53, 1014, %r46;
mul.wide.u32 %rl35, %r47, 4;
add.s64 %rl36, %rl1, %rl35;
st.global.f32 [%rl36], %f51;
.loc 2 49 2
ret;
}

.entry _Z18executeSecondLayerPfS_S_(
.param .u64 _Z18executeSecondLayerPfS_S__param_0,
.param .u64 _Z18executeSecondLayerPfS_S__param_1,
.param .u64 _Z18executeSecondLayerPfS_S__param_2
)
{
.reg .f32 %f<59>;
.reg .f64 %fd<5>;
.reg .pred %p<10>;
.reg .s32 %r<64>;
.reg .s64 %rl<53>;


ld.param.u64 %rl2, [_Z18executeSecondLayerPfS_S__param_1];
cvta.to.global.u64 %rl15, %rl2;
.loc 2 60 1
mov.u32 %r9, %ctaid.x;
.loc 2 65 1
mul.lo.s32 %r10, %r9, 156;
.loc 2 61 1
mov.u32 %r11, %tid.x;
shl.b32 %r12, %r11, 1;
.loc 2 72 1
mul.wide.s32 %rl16, %r10, 4;
add.s64 %rl17, %rl15, %rl16;
ldu.global.f32 %f9, [%rl17];
.loc 2 72 1
add.f32 %f10, %f9, 0f00000000;
.loc 2 74 1
setp.eq.s32 %p1, %r9, 1;
setp.eq.s32 %p2, %r11, 0;
mov.u32 %r63, 0;
and.pred %p3, %p1, %p2;
.loc 2 62 1
mov.u32 %r13, %tid.y;
.loc 2 74 1
setp.eq.s32 %p4, %r13, 0;
and.pred %p5, %p3, %p4;
.loc 2 76 1
add.f32 %f11, %f10, 0f00000000;
selp.f32 %f57, %f11, %f10, %p5;
.loc 2 88 1
mad.lo.s32 %r14, %r13, 26, %r12;
.loc 2 84 1
add.s32 %r1, %r14, 169;
.loc 2 85 1
add.s32 %r2, %r14, 338;
.loc 2 86 1
add.s32 %r3, %r14, 507;
.loc 2 87 1
add.s32 %r4, %r14, 676;
.loc 2 88 1
add.s32 %r5, %r14, 845;
mad.lo.s32 %r15, %r9, 156, 6;
mul.wide.s32 %rl18, %r15, 4;
add.s64 %rl4, %rl15, %rl18;
mad.lo.s32 %r16, %r9, 156, 5;
mul.wide.s32 %rl19, %r16, 4;
add.s64 %rl5, %rl15, %rl19;
mad.lo.s32 %r17, %r9, 156, 4;
mul.wide.s32 %rl20, %r17, 4;
add.s64 %rl6, %rl15, %rl20;
or.b32 %r18, %r10, 3;
mul.wide.s32 %rl21, %r18, 4;
add.s64 %rl7, %rl15, %rl21;
or.b32 %r19, %r10, 1;
mul.wide.s32 %rl22, %r19, 4;
add.s64 %rl8, %rl15, %rl22;
mov.u64 %rl52, 0;
mov.u64 %rl51, kernelTemplate2;

BB1_1:
or.b32 %r22, %r10, 2;
ld.param.u64 %rl49, [_Z18executeSecondLayerPfS_S__param_1];
cvta.to.global.u64 %rl23, %rl49;
mul.wide.s32 %rl24, %r22, 4;
add.s64 %rl25, %rl23, %rl24;
.loc 2 83 1
ld.const.u32 %r27, [%rl51];
add.s32 %r29, %r14, %r27;
mov.u32 %r30, %ctaid.y;
mad.lo.s32 %r31, %r30, 1014, %r29;
ld.param.u64 %rl48, [_Z18executeSecondLayerPfS_S__param_0];
cvta.to.global.u64 %rl26, %rl48;
.loc 2 83 1
mul.wide.u32 %rl27, %r31, 4;
add.s64 %rl28, %rl26, %rl27;
ld.global.f32 %f12, [%rl28];
add.s64 %rl29, %rl8, %rl52;
ldu.global.f32 %f13, [%rl29];
.loc 2 83 1
fma.rn.f32 %f14, %f12, %f13, %f57;
.loc 2 84 1
add.s32 %r33, %r1, %r27;
mad.lo.s32 %r34, %r30, 1014, %r33;
mul.wide.u32 %rl30, %r34, 4;
add.s64 %rl31, %rl26, %rl30;
ld.global.f32 %f15, [%rl31];
add.s64 %rl32, %rl25, %rl52;
ldu.global.f32 %f16, [%rl32];
.loc 2 84 1
fma.rn.f32 %f17, %f15, %f16, %f14;
.loc 2 85 1
add.s32 %r36, %r2, %r27;
mad.lo.s32 %r37, %r30, 1014, %r36;
mul.wide.u32 %rl33, %r37, 4;
add.s64 %rl34, %rl26, %rl33;
ld.global.f32 %f18, [%rl34];
add.s64 %rl35, %rl7, %rl52;
ldu.global.f32 %f19, [%rl35];
.loc 2 85 1
fma.rn.f32 %f20, %f18, %f19, %f17;
.loc 2 86 1
add.s32 %r39, %r3, %r27;
mad.lo.s32 %r40, %r30, 1014, %r39;
mul.wide.u32 %rl36, %r40, 4;
add.s64 %rl37, %rl26, %rl36;
ld.global.f32 %f21, [%rl37];
add.s64 %rl38, %rl6, %rl52;
ldu.global.f32 %f22, [%rl38];
.loc 2 86 1
fma.rn.f32 %f23, %f21, %f22, %f20;
.loc 2 87 1
add.s32 %r42, %r4, %r27;
mad.lo.s32 %r43, %r30, 1014, %r42;
mul.wide.u32 %rl39, %r43, 4;
add.s64 %rl40, %rl26, %rl39;
ld.global.f32 %f24, [%rl40];
add.s64 %rl41, %rl5, %rl52;
ldu.global.f32 %f25, [%rl41];
.loc 2 87 1
fma.rn.f32 %f26, %f24, %f25, %f23;
.loc 2 88 1
add.s32 %r45, %r5, %r27;
mad.lo.s32 %r46, %r30, 1014, %r45;
mul.wide.u32 %rl42, %r46, 4;
add.s64 %rl43, %rl26, %rl42;
ld.global.f32 %f27, [%rl43];
add.s64 %rl44, %rl4, %rl52;
ldu.global.f32 %f28, [%rl44];
.loc 2 88 1
fma.rn.f32 %f57, %f27, %f28, %f26;
add.s64 %rl52, %rl52, 24;
add.s64 %rl51, %rl51, 4;
.loc 2 81 18
add.s32 %r63, %r63, 1;
.loc 2 81 1
setp.ne.s32 %p6, %r63, 25;
@%p6 bra BB1_1;

.loc 2 91 1
cvt.f64.f32 %fd1, %f57;
mul.f64 %fd2, %fd1, 0d3FE55555571F7693;
cvt.rn.f32.f64 %f4, %fd2;
.loc 3 395 5
abs.f32 %f5, %f4;
.loc 4 3868 3
setp.ltu.f32 %p7, %f5, 0f3F0CCCCD;
@%p7 bra BB1_4;

.loc 4 3869 5
add.f32 %f31, %f5, %f5;
.loc 4 3459 3
mul.f32 %f32, %f31, 0f3FB8AA3B;
.loc 3 604 5
cvt.rzi.f32.f32 %f33, %f32;
mov.f32 %f34, 0fBF317200;
.loc 3 650 5
fma.rn.f32 %f35, %f33, %f34, %f31;
mov.f32 %f36, 0fB5BFBE8E;
.loc 3 650 5
fma.rn.f32 %f37, %f33, %f36, %f35;
.loc 4 3462 3
mul.f32 %f38, %f37, 0f3FB8AA3B;
.loc 3 531 5
ex2.approx.f32 %f39, %f38;
ex2.approx.f32 %f40, %f33;
mov.f32 %f41, 0f3F800000;
.loc 3 650 5
fma.rn.f32 %f30, %f39, %f40, %f41;

	rcp.approx.ftz.f32 %f29,%f30;

	mov.f32 %f42, 0fC0000000;
.loc 3 650 5
fma.rn.f32 %f43, %f29, %f42, %f41;
.loc 4 3871 5
setp.ltu.f32 %p8, %f5, 0f42B00000;
selp.f32 %f44, %f43, 0f3F800000, %p8;
.loc 3 1785 5
mov.b32 %r48, %f44;
mov.b32 %r49, %f4;
.loc 4 3874 5
and.b32 %r50, %r49, -2147483648;
or.b32 %r51, %r50, %r48;
.loc 3 1778 5
mov.b32 %f58, %r51;
bra.uni BB1_5;

BB1_4:
.loc 4 3877 5
mul.f32 %f45, %f4, %f4;
mov.f32 %f46, 0fBD57BE66;
mov.f32 %f47, 0f3C86A81B;
.loc 3 650 5
fma.rn.f32 %f48, %f47, %f45, %f46;
mov.f32 %f49, 0f3E08677B;
.loc 3 650 5
fma.rn.f32 %f50, %f48, %f45, %f49;
mov.f32 %f51, 0fBEAAAA29;
.loc 3 650 5
fma.rn.f32 %f52, %f50, %f45, %f51;
.loc 4 3882 5
mul.f32 %f53, %f52, %f45;
.loc 3 650 5
fma.rn.f32 %f54, %f53, %f4, %f4;
.loc 4 3885 7
add.f32 %f55, %f4, %f4;
.loc 4 3884 5
setp.eq.f32 %p9, %f4, 0f00000000;
selp.f32 %f58, %f55, %f54, %p9;

BB1_5:
.loc 2 91 1
cvt.f64.f32 %fd3, %f58;
mul.f64 %fd4, %fd3, 0d3FFB74538EF34D6A;
cvt.rn.f32.f64 %f56, %fd4;
.loc 2 60 1
mov.u32 %r60, %ctaid.x;
.loc 2 61 1
mov.u32 %r61, %tid.x;
.loc 2 93 1
mad.lo.s32 %r56, %r60, 25, %r61;
.loc 2 62 1
mov.u32 %r62, %tid.y;
.loc 2 93 1
mad.lo.s32 %r57, %r62, 5, %r56;
mad.lo.s32 %r58, %r30, 1250, %r57;
ld.param.u64 %rl50, [_Z18executeSecondLayerPfS_S__param_2];
cvta.to.global.u64 %rl45, %rl50;
.loc 2 93 1
mul.wide.u32 %rl46, %r58, 4;
add.s64 %rl47, %rl45, %rl46;
st.global.f32 [%rl47], %f56;
.loc 2 94 2
ret;
}

.entry _Z17executeThirdLayerPfS_S_(
.param .u64 _Z17executeThirdLayerPfS_S__param_0,
.param .u64 _Z17executeThirdLayerPfS_S__param_1,
.param .u64 _Z17executeThirdLayerPfS_S__param_2
)
{
.reg .f32 %f<69>;
.reg .f64 %fd<5>;
.reg .pred %p<5>;
.reg .s32 %r<58>;
.reg .s64 %rl<55>;


ld.param.u64 %rl2, [_Z17executeThirdLayerPfS_S__param_1];
cvta.to.global.u64 %rl4, %rl2;
.loc 2 98 1
mov.u32 %r19, %ctaid.x;
.loc 2 102 1
mul.lo.s32 %r2, %r19, 1251;
.loc 2 106 1
mul.wide.s32 %rl5, %r2, 4;
add.s64 %rl6, %rl4, %rl5;
ldu.global.f32 %f9, [%rl6];
.loc 2 106 1
add.f32 %f67, %f9, 0f00000000;
.loc 2 112 1
mov.u32 %r20, %ctaid.y;
mul.lo.s32 %r1, %r20, 1250;
mad.lo.s32 %r3, %r19, 1251, 7;
mad.lo.s32 %r4, %r20, 1250, 5;
mad.lo.s32 %r5, %r19, 1251, 6;
mad.lo.s32 %r6, %r20, 1250, 4;
mad.lo.s32 %r7, %r19, 1251, 5;
mad.lo.s32 %r8, %r20, 1250, 3;
mad.lo.s32 %r9, %r19, 1251, 4;
mad.lo.s32 %r10, %r19, 1251, 3;
mad.lo.s32 %r11, %r19, 1251, 1;
or.b32 %r12, %r1, 1;
mov.u32 %r57, 0;
mov.u32 %r56, 10;

BB2_1:
mad.lo.s32 %r22, %r20, 1250, %r57;
ld.param.u64 %rl52, [_Z17executeThirdLayerPfS_S__param_0];
cvta.to.global.u64 %rl7, %rl52;
.loc 2 112 1
mul.wide.u32 %rl8, %r22, 4;
add.s64 %rl9, %rl7, %rl8;
ldu.global.f32 %f10, [%rl9];
add.s32 %r23, %r11, %r57;
ld.param.u64 %rl53, [_Z17executeThirdLayerPfS_S__param_1];
cvta.to.global.u64 %rl10, %rl53;
.loc 2 112 1
mul.wide.s32 %rl11, %r23, 4;
add.s64 %rl12, %rl10, %rl11;
ldu.global.f32 %f11, [%rl12];
.loc 2 112 1
fma.rn.f32 %f12, %f10, %f11, %f67;
add.s32 %r24, %r12, %r57;
.loc 2 112 1
mul.wide.u32 %rl13, %r24, 4;
add.s64 %rl14, %rl7, %rl13;
ldu.global.f32 %f13, [%rl14];
mad.lo.s32 %r26, %r19, 1251, %r57;
add.s32 %r27, %r26, 2;
.loc 2 112 1
mul.wide.s32 %rl15, %r27, 4;
add.s64 %rl16, %rl10, %rl15;
ldu.global.f32 %f14, [%rl16];
.loc 2 112 1
fma.rn.f32 %f15, %f13, %f14, %f12;
add.s32 %r28, %r22, 2;
.loc 2 112 1
mul.wide.u32 %rl17, %r28, 4;
add.s64 %rl18, %rl7, %rl17;
ldu.global.f32 %f16, [%rl18];
add.s32 %r29, %r10, %r57;
.loc 2 112 1
mul.wide.s32 %rl19, %r29, 4;
add.s64 %rl20, %rl10, %rl19;
ldu.global.f32 %f17, [%rl20];
.loc 2 112 1
fma.rn.f32 %f18, %f16, %f17, %f15;
add.s32 %r30, %r8, %r57;
.loc 2 112 1
mul.wide.u32 %rl21, %r30, 4;
add.s64 %rl22, %rl7, %rl21;
ldu.global.f32 %f19, [%rl22];
add.s32 %r31, %r9, %r57;
.loc 2 112 1
mul.wide.s32 %rl23, %r31, 4;
add.s64 %rl24, %rl10, %rl23;
ldu.global.f32 %f20, [%rl24];
.loc 2 112 1
fma.rn.f32 %f21, %f19, %f20, %f18;
add.s32 %r32, %r6, %r57;
.loc 2 112 1
mul.wide.u32 %rl25, %r32, 4;
add.s64 %rl26, %rl7, %rl25;
ldu.global.f32 %f22, [%rl26];
add.s32 %r33, %r7, %r57;
.loc 2 112 1
mul.wide.s32 %rl27, %r33, 4;
add.s64 %rl28, %rl10, %rl27;
ldu.global.f32 %f23, [%rl28];
.loc 2 112 1
fma.rn.f32 %f24, %f22, %f23, %f21;
add.s32 %r34, %r4, %r57;
.loc 2 112 1
mul.wide.u32 %rl29, %r34, 4;
add.s64 %rl30, %rl7, %rl29;
ldu.global.f32 %f25, [%rl30];
add.s32 %r35, %r5, %r57;
.loc 2 112 1
mul.wide.s32 %rl31, %r35, 4;
add.s64 %rl32, %rl10, %rl31;
ldu.global.f32 %f26, [%rl32];
.loc 2 112 1
fma.rn.f32 %f27, %f25, %f26, %f24;
add.s32 %r36, %r57, %r1;
add.s32 %r37, %r36, 6;
.loc 2 112 1
mul.wide.u32 %rl33, %r37, 4;
add.s64 %rl34, %rl7, %rl33;
ldu.global.f32 %f28, [%rl34];
add.s32 %r38, %r3, %r57;
.loc 2 112 1
mul.wide.s32 %rl35, %r38, 4;
add.s64 %rl36, %rl10, %rl35;
ldu.global.f32 %f29, [%rl36];
.loc 2 112 1
fma.rn.f32 %f30, %f28, %f29, %f27;
add.s32 %r39, %r36, 7;
.loc 2 112 1
mul.wide.u32 %rl37, %r39, 4;
add.s64 %rl38, %rl7, %rl37;
ldu.global.f32 %f31, [%rl38];
add.s32 %r40, %r57, %r2;
add.s32 %r41, %r40, 8;
.loc 2 112 1
mul.wide.s32 %rl39, %r41, 4;
add.s64 %rl40, %rl10, %rl39;
ldu.global.f32 %f32, [%rl40];
.loc 2 112 1
fma.rn.f32 %f33, %f31, %f32, %f30;
add.s32 %r42, %r36, 8;
.loc 2 112 1
mul.wide.u32 %rl41, %r42, 4;
add.s64 %rl42, %rl7, %rl41;
ldu.global.f32 %f34, [%rl42];
add.s32 %r43, %r40, 9;
.loc 2 112 1
mul.wide.s32 %rl43, %r43, 4;
add.s64 %rl44, %rl10, %rl43;
ldu.global.f32 %f35, [%rl44];
.loc 2 112 1
fma.rn.f32 %f36, %f34, %f35, %f33;
add.s32 %r44, %r36, 9;
.loc 2 112 1
mul.wide.u32 %rl45, %r44, 4;
add.s64 %rl46, %rl7, %rl45;
ldu.global.f32 %f37, [%rl46];
add.s32 %r45, %r40, 10;
.loc 2 112 1
mul.wide.s32 %rl47, %r45, 4;
add.s64 %rl48, %rl10, %rl47;
ldu.global.f32 %f38, [%rl48];
.loc 2 112 1
fma.rn.f32 %f67, %f37, %f38, %f36;
.loc 2 110 20
add.s32 %r57, %r57, 10;
add.s32 %r56, %r56, 10;
.loc 2 110 1
setp.ne.s32 %p1, %r56, 1260;
@%p1 bra BB2_1;

.loc 2 115 1
cvt.f64.f32 %fd1, %f67;
mul.f64 %fd2, %fd1, 0d3FE55555571F7693;
cvt.rn.f32.f64 %f4, %fd2;
.loc 3 395 5
abs.f32 %f5, %f4;
.loc 4 3868 3
setp.ltu.f32 %p2, %f5, 0f3F0CCCCD;
@%p2 bra BB2_4;

.loc 4 3869 5
add.f32 %f41, %f5, %f5;
.loc 4 3459 3
mul.f32 %f42, %f41, 0f3FB8AA3B;
.loc 3 604 5
cvt.rzi.f32.f32 %f43, %f42;
mov.f32 %f44, 0fBF317200;
.loc 3 650 5
fma.rn.f32 %f45, %f43, %f44, %f41;
mov.f32 %f46, 0fB5BFBE8E;
.loc 3 650 5
fma.rn.f32 %f47, %f43, %f46, %f45;
.loc 4 3462 3
mul.f32 %f48, %f47, 0f3FB8AA3B;
.loc 3 531 5
ex2.approx.f32 %f49, %f48;
ex2.approx.f32 %f50, %f43;
mov.f32 %f51, 0f3F800000;
.loc 3 650 5
fma.rn.f32 %f40, %f49, %f50, %f51;

	rcp.approx.ftz.f32 %f39,%f40;

	mov.f32 %f52, 0fC0000000;
.loc 3 650 5
fma.rn.f32 %f53, %f39, %f52, %f51;
.loc 4 3871 5
setp.ltu.f32 %p3, %f5, 0f42B00000;
selp.f32 %f54, %f53, 0f3F800000, %p3;
.loc 3 1785 5
mov.b32 %r46, %f54;
mov.b32 %r47, %f4;
.loc 4 3874 5
and.b32 %r48, %r47, -2147483648;
or.b32 %r49, %r48, %r46;
.loc 3 1778 5
mov.b32 %f68, %r49;
bra.uni BB2_5;

BB2_4:
.loc 4 3877 5
mul.f32 %f55, %f4, %f4;
mov.f32 %f56, 0fBD57BE66;
mov.f32 %f57, 0f3C86A81B;
.loc 3 650 5
fma.rn.f32 %f58, %f57, %f55, %f56;
mov.f32 %f59, 0f3E08677B;
.loc 3 650 5
fma.rn.f32 %f60, %f58, %f55, %f59;
mov.f32 %f61, 0fBEAAAA29;
.loc 3 650 5
fma.rn.f32 %f62, %f60, %f55, %f61;
.loc 4 3882 5
mul.f32 %f63, %f62, %f55;
.loc 3 650 5
fma.rn.f32 %f64, %f63, %f4, %f4;
.loc 4 3885 7
add.f32 %f65, %f4, %f4;
.loc 4 3884 5
setp.eq.f32 %p4, %f4, 0f00000000;
selp.f32 %f68, %f65, %f64, %p4;

BB2_5:
.loc 2 115 1
cvt.f64.f32 %fd3, %f68;
mul.f64 %fd4, %fd3, 0d3FFB74538EF34D6A;
cvt.rn.f32.f64 %f66, %fd4;
.loc 2 98 1
mov.u32 %r54, %ctaid.x;
.loc 2 112 1
mov.u32 %r55, %ctaid.y;
.loc 2 117 1
mad.lo.s32 %r52, %r55, 100, %r54;
ld.param.u64 %rl54, [_Z17executeThirdLayerPfS_S__param_2];
cvta.to.global.u64 %rl49, %rl54;
.loc 2 117 1
mul.wide.u32 %rl50, %r52, 4;
add.s64 %rl51, %rl49, %rl50;
st.global.f32 [%rl51], %f66;
.loc 2 119 2
ret;
}

.entry _Z18executeFourthLayerPfS_S_(
.param .u64 _Z18executeFourthLayerPfS_S__param_0,
.param .u64 _Z18executeFourthLayerPfS_S__param_1,
.param .u64 _Z18executeFourthLayerPfS_S__param_2
)
{
.reg .f32 %f<69>;
.reg .f64 %fd<5>;
.reg .pred %p<5>;
.reg .s32 %r<58>;
.reg .s64 %rl<55>;


ld.param.u64 %rl2, [_Z18executeFourthLayerPfS_S__param_1];
cvta.to.global.u64 %rl4, %rl2;
.loc 2 123 1
mov.u32 %r19, %ctaid.x;
.loc 2 127 1
mul.lo.s32 %r2, %r19, 101;
.loc 2 131 1
mul.wide.s32 %rl5, %r2, 4;
add.s64 %rl6, %rl4, %rl5;
ldu.global.f32 %f9, [%rl6];
.loc 2 131 1
add.f32 %f67, %f9, 0f00000000;
.loc 2 137 1
mov.u32 %r20, %ctaid.y;
mul.lo.s32 %r1, %r20, 100;
mad.lo.s32 %r3, %r19, 101, 7;
mad.lo.s32 %r4, %r20, 100, 5;
mad.lo.s32 %r5, %r19, 101, 6;
mad.lo.s32 %r6, %r20, 100, 4;
mad.lo.s32 %r7, %r19, 101, 5;
or.b32 %r8, %r1, 3;
mad.lo.s32 %r9, %r19, 101, 4;
mad.lo.s32 %r10, %r19, 101, 3;
mad.lo.s32 %r11, %r19, 101, 1;
or.b32 %r12, %r1, 1;
mov.u32 %r57, 0;
mov.u32 %r56, 10;

BB3_1:
mad.lo.s32 %r22, %r20, 100, %r57;
ld.param.u64 %rl52, [_Z18executeFourthLayerPfS_S__param_0];
cvta.to.global.u64 %rl7, %rl52;
.loc 2 137 1
mul.wide.u32 %rl8, %r22, 4;
add.s64 %rl9, %rl7, %rl8;
ldu.global.f32 %f10, [%rl9];
add.s32 %r23, %r11, %r57;
ld.param.u64 %rl53, [_Z18executeFourthLayerPfS_S__param_1];
cvta.to.global.u64 %rl10, %rl53;
.loc 2 137 1
mul.wide.s32 %rl11, %r23, 4;
add.s64 %rl12, %rl10, %rl11;
ldu.global.f32 %f11, [%rl12];
.loc 2 137 1
fma.rn.f32 %f12, %f10, %f11, %f67;
add.s32 %r24, %r12, %r57;
.loc 2 137 1
mul.wide.u32 %rl13, %r24, 4;
add.s64 %rl14, %rl7, %rl13;
ldu.global.f32 %f13, [%rl14];
mad.lo.s32 %r26, %r19, 101, %r57;
add.s32 %r27, %r26, 2;
.loc 2 137 1
mul.wide.s32 %rl15, %r27, 4;
add.s64 %rl16, %rl10, %rl15;
ldu.global.f32 %f14, [%rl16];
.loc 2 137 1
fma.rn.f32 %f15, %f13, %f14, %f12;
add.s32 %r28, %r22, 2;
.loc 2 137 1
mul.wide.u32 %rl17, %r28, 4;
add.s64 %rl18, %rl7, %rl17;
ldu.global.f32 %f16, [%rl18];
add.s32 %r29, %r10, %r57;
.loc 2 137 1
mul.wide.s32 %rl19, %r29, 4;
add.s64 %rl20, %rl10, %rl19;
ldu.global.f32 %f17, [%rl20];
.loc 2 137 1
fma.rn.f32 %f18, %f16, %f17, %f15;
add.s32 %r30, %r8, %r57;
.loc 2 137 1
mul.wide.u32 %rl21, %r30, 4;
add.s64 %rl22, %rl7, %rl21;
ldu.global.f32 %f19, [%rl22];
add.s32 %r31, %r9, %r57;
.loc 2 137 1
mul.wide.s32 %rl23, %r31, 4;
add.s64 %rl24, %rl10, %rl23;
ldu.global.f32 %f20, [%rl24];
.loc 2 137 1
fma.rn.f32 %f21, %f19, %f20, %f18;
add.s32 %r32, %r6, %r57;
.loc 2 137 1
mul.wide.u32 %rl25, %r32, 4;
add.s64 %rl26, %rl7, %rl25;
ldu.global.f32 %f22, [%rl26];
add.s32 %r33, %r7, %r57;
.loc 2 137 1
mul.wide.s32 %rl27, %r33, 4;
add.s64 %rl28, %rl10, %rl27;
ldu.global.f32 %f23, [%rl28];
.loc 2 137 1
fma.rn.f32 %f24, %f22, %f23, %f21;
add.s32 %r34, %r4, %r57;
.loc 2 137 1
mul.wide.u32 %rl29, %r34, 4;
add.s64 %rl30, %rl7, %rl29;
ldu.global.f32 %f25, [%rl30];
add.s32 %r35, %r5, %r57;
.loc 2 137 1
mul.wide.s32 %rl31, %r35, 4;
add.s64 %rl32, %rl10, %rl31;
ldu.global.f32 %f26, [%rl32];
.loc 2 137 1
fma.rn.f32 %f27, %f25, %f26, %f24;
add.s32 %r36, %r57, %r1;
add.s32 %r37, %r36, 6;
.loc 2 137 1
mul.wide.u32 %rl33, %r37, 4;
add.s64 %rl34, %rl7, %rl33;
ldu.global.f32 %f28, [%rl34];
add.s32 %r38, %r3, %r57;
.loc 2 137 1
mul.wide.s32 %rl35, %r38, 4;
add.s64 %rl36, %rl10, %rl35;
ldu.global.f32 %f29, [%rl36];
.loc 2 137 1
fma.rn.f32 %f30, %f28, %f29, %f27;
add.s32 %r39, %r36, 7;
.loc 2 137 1
mul.wide.u32 %rl37, %r39, 4;
add.s64 %rl38, %rl7, %rl37;
ldu.global.f32 %f31, [%rl38];
add.s32 %r40, %r57, %r2;
add.s32 %r41, %r40, 8;
.loc 2 137 1
mul.wide.s32 %rl39, %r41, 4;
add.s64 %rl40, %rl10, %rl39;
ldu.global.f32 %f32, [%rl40];
.loc 2 137 1
fma.rn.f32 %f33, %f31, %f32, %f30;
add.s32 %r42, %r36, 8;
.loc 2 137 1
mul.wide.u32 %rl41, %r42, 4;
add.s64 %rl42, %rl7, %rl41;
ldu.global.f32 %f34, [%rl42];
add.s32 %r43, %r40, 9;
.loc 2 137 1
mul.wide.s32 %rl43, %r43, 4;
add.s64 %rl44, %rl10, %rl43;
ldu.global.f32 %f35, [%rl44];
.loc 2 137 1
fma.rn.f32 %f36, %f34, %f35, %f33;
add.s32 %r44, %r36, 9;
.loc 2 137 1
mul.wide.u32 %rl45, %r44, 4;
add.s64 %rl46, %rl7, %rl45;
ldu.global.f32 %f37, [%rl46];
add.s32 %r45, %r40, 10;
.loc 2 137 1
mul.wide.s32 %rl47, %r45, 4;
add.s64 %rl48, %rl10, %rl47;
ldu.global.f32 %f38, [%rl48];
.loc 2 137 1
fma.rn.f32 %f67, %f37, %f38, %f36;
.loc 2 135 19
add.s32 %r57, %r57, 10;
add.s32 %r56, %r56, 10;
.loc 2 135 1
setp.ne.s32 %p1, %r56, 110;
@%p1 bra BB3_1;

.loc 2 140 1
cvt.f64.f32 %fd1, %f67;
mul.f64 %fd2, %fd1, 0d3FE55555571F7693;
cvt.rn.f32.f64 %f4, %fd2;
.loc 3 395 5
abs.f32 %f5, %f4;
.loc 4 3868 3
setp.ltu.f32 %p2, %f5, 0f3F0CCCCD;
@%p2 bra BB3_4;

.loc 4 3869 5
add.f32 %f41, %f5, %f5;
.loc 4 3459 3
mul.f32 %f42, %f41, 0f3FB8AA3B;
.loc 3 604 5
cvt.rzi.f32.f32 %f43, %f42;
mov.f32 %f44, 0fBF317200;
.loc 3 650 5
fma.rn.f32 %f45, %f43, %f44, %f41;
mov.f32 %f46, 0fB5BFBE8E;
.loc 3 650 5
fma.rn.f32 %f47, %f43, %f46, %f45;
.loc 4 3462 3
mul.f32 %f48, %f47, 0f3FB8AA3B;
.loc 3 531 5
ex2.approx.f32 %f49, %f48;
ex2.approx.f32 %f50, %f43;
mov.f32 %f51, 0f3F800000;
.loc 3 650 5
fma.rn.f32 %f40, %f49, %f50, %f51;

	rcp.approx.ftz.f32 %f39,%f40;

	mov.f32 %f52, 0fC0000000;
.loc 3 650 5
fma.rn.f32 %f53, %f39, %f52, %f51;
.loc 4 3871 5
setp.ltu.f32 %p3, %f5, 0f42B00000;
selp.f32 %f54, %f53, 0f3F800000, %p3;
.loc 3 1785 5
mov.b32 %r46, %f54;
mov.b32 %r47, %f4;
.loc 4 3874 5
and.b32 %r48, %r47, -2147483648;
or.b32 %r49, %r48, %r46;
.loc 3 1778 5
mov.b32 %f68, %r49;
bra.uni BB3_5;

BB3_4:
.loc 4 3877 5
mul.f32 %f55, %f4, %f4;
mov.f32 %f56, 0fBD57BE66;
mov.f32 %f57, 0f3C86A81B;
.loc 3 650 5
fma.rn.f32 %f58, %f57, %f55, %f56;
mov.f32 %f59, 0f3E08677B;
.loc 3 650 5
fma.rn.f32 %f60, %f58, %f55, %f59;
mov.f32 %f61, 0fBEAAAA29;
.loc 3 650 5
fma.rn.f32 %f62, %f60, %f55, %f61;
.loc 4 3882 5
mul.f32 %f63, %f62, %f55;
.loc 3 650 5
fma.rn.f32 %f64, %f63, %f4, %f4;
.loc 4 3885 7
add.f32 %f65, %f4, %f4;
.loc 4 3884 5
setp.eq.f32 %p4, %f4, 0f00000000;
selp.f32 %f68, %f65, %f64, %p4;

BB3_5:
.loc 2 140 1
cvt.f64.f32 %fd3, %f68;
mul.f64 %fd4, %fd3, 0d3FFB74538EF34D6A;
cvt.rn.f32.f64 %f66, %fd4;
.loc 2 123 1
mov.u32 %r54, %ctaid.x;
.loc 2 137 1
mov.u32 %r55, %ctaid.y;
.loc 2 142 1
mad.lo.s32 %r52, %r55, 10, %r54;
ld.param.u64 %rl54, [_Z18executeFourthLayerPfS_S__param_2];
cvta.to.global.u64 %rl49, %rl54;
.loc 2 142 1
mul.wide.u32 %rl50, %r52, 4;
add.s64 %rl51, %rl49, %rl50;
st.global.f32 [%rl51], %f66;
.loc 2 143 2
ret;
}





// ===== COMPILED SASS (sm_100) =====

	.target	sm_100

	.elftype	@"ET_EXEC"


//--------------------- .note.nv.tkinfo           --------------------------
	.section	.note.nv.tkinfo,"",@"SHT_NOTE"
	.sectionflags	@"SHF_NOTE_NV_TKINFO"
	.tkinfo
        /*0018*/ 	.word	0x00000002
        /*0030*/ 	.string	""
        /*0030*/ 	.string	"ptxas"
        /*0030*/ 	.string	"Cuda compilation tools, release 13.0, V13.0.88"
        /*0030*/ 	.string	"Build cuda_13.0.r13.0/compiler.36424714_0"
        /*0030*/ 	.string	"-arch sm_100 "



//--------------------- .note.nv.cuinfo           --------------------------
	.section	.note.nv.cuinfo,"",@"SHT_NOTE"
	.sectionflags	@"SHF_NOTE_NV_CUINFO"
        /*0018*/ 	.short	0x0002
        /*001a*/ 	.short	0x0014
        /*001c*/ 	.short	0x0082
	.zero		2


//--------------------- .nv.info                  --------------------------
	.section	.nv.info,"",@"SHT_CUDA_INFO"
	.align	4


	//----- nvinfo : EIATTR_REGCOUNT
	.align		4
        /*0000*/ 	.byte	0x04, 0x2f
        /*0002*/ 	.short	(.L_3 - .L_2)
	.align		4
.L_2:
        /*0004*/ 	.word	index@(_Z17executeFirstLayerPfS_S_)
        /*0008*/ 	.word	0x00000020


	//----- nvinfo : EIATTR_FRAME_SIZE
	.align		4
.L_3:
        /*000c*/ 	.byte	0x04, 0x11
        /*000e*/ 	.short	(.L_5 - .L_4)
	.align		4
.L_4:
        /*0010*/ 	.word	index@(_Z17executeFirstLayerPfS_S_)
        /*0014*/ 	.word	0x00000000


	//----- nvinfo : EIATTR_REGCOUNT
	.align		4
.L_5:
        /*0018*/ 	.byte	0x04, 0x2f
        /*001a*/ 	.short	(.L_7 - .L_6)
	.align		4
.L_6:
        /*001c*/ 	.word	index@(_Z18executeSecondLayerPfS_S_)
        /*0020*/ 	.word	0x00000028


	//----- nvinfo : EIATTR_FRAME_SIZE
	.align		4
.L_7:
        /*0024*/ 	.byte	0x04, 0x11
        /*0026*/ 	.short	(.L_9 - .L_8)
	.align		4
.L_8:
        /*0028*/ 	.word	index@(_Z18executeSecondLayerPfS_S_)
        /*002c*/ 	.word	0x00000000


	//----- nvinfo : EIATTR_REGCOUNT
	.align		4
.L_9:
        /*0030*/ 	.byte	0x04, 0x2f
        /*0032*/ 	.short	(.L_11 - .L_10)
	.align		4
.L_10:
        /*0034*/ 	.word	index@(_Z17executeThirdLayerPfS_S_)
        /*0038*/ 	.word	0x00000020


	//----- nvinfo : EIATTR_FRAME_SIZE
	.align		4
.L_11:
        /*003c*/ 	.byte	0x04, 0x11
        /*003e*/ 	.short	(.L_13 - .L_12)
	.align		4
.L_12:
        /*0040*/ 	.word	index@(_Z17executeThirdLayerPfS_S_)
        /*0044*/ 	.word	0x00000000


	//----- nvinfo : EIATTR_REGCOUNT
	.align		4
.L_13:
        /*0048*/ 	.byte	0x04, 0x2f
        /*004a*/ 	.short	(.L_15 - .L_14)
	.align		4
.L_14:
        /*004c*/ 	.word	index@(_Z18executeFourthLayerPfS_S_)
        /*0050*/ 	.word	0x00000020


	//----- nvinfo : EIATTR_FRAME_SIZE
	.align		4
.L_15:
        /*0054*/ 	.byte	0x04, 0x11
        /*0056*/ 	.short	(.L_17 - .L_16)
	.align		4
.L_16:
        /*0058*/ 	.word	index@(_Z18executeFourthLayerPfS_S_)
        /*005c*/ 	.word	0x00000000


	//----- nvinfo : EIATTR_MIN_STACK_SIZE
	.align		4
.L_17:
        /*0060*/ 	.byte	0x04, 0x12
        /*0062*/ 	.short	(.L_19 - .L_18)
	.align		4
.L_18:
        /*0064*/ 	.word	index@(_Z18executeFourthLayerPfS_S_)
        /*0068*/ 	.word	0x00000000


	//----- nvinfo : EIATTR_MIN_STACK_SIZE
	.align		4
.L_19:
        /*006c*/ 	.byte	0x04, 0x12
        /*006e*/ 	.short	(.L_21 - .L_20)
	.align		4
.L_20:
        /*0070*/ 	.word	index@(_Z17executeThirdLayerPfS_S_)
        /*0074*/ 	.word	0x00000000


	//----- nvinfo : EIATTR_MIN_STACK_SIZE
	.align		4
.L_21:
        /*0078*/ 	.byte	0x04, 0x12
        /*007a*/ 	.short	(.L_23 - .L_22)
	.align		4
.L_22:
        /*007c*/ 	.word	index@(_Z18executeSecondLayerPfS_S_)
        /*0080*/ 	.word	0x00000000


	//----- nvinfo : EIATTR_MIN_STACK_SIZE
	.align		4
.L_23:
        /*0084*/ 	.byte	0x04, 0x12
        /*0086*/ 	.short	(.L_25 - .L_24)
	.align		4
.L_24:
        /*0088*/ 	.word	index@(_Z17executeFirstLayerPfS_S_)
        /*008c*/ 	.word	0x00000000
.L_25:


//--------------------- .nv.compat                --------------------------
	.section	.nv.compat,"",@"SHT_CUDA_COMPAT_INFO"
	.align	4
        /*0000*/ 	.byte	0x02, 0x09, 0x00, 0x00, 0x02, 0x02, 0x01, 0x00, 0x02, 0x05, 0x05, 0x00, 0x03, 0x07, 0x01, 0x01
        /*0010*/ 	.byte	0x02, 0x03, 0x00, 0x00, 0x02, 0x06, 0x01, 0x00, 0x04, 0x0b, 0x08, 0x00, 0x01, 0x00, 0x00, 0x00
        /*0020*/ 	.byte	0x00, 0x00, 0x00, 0x00


//--------------------- .nv.info._Z18executeFourthLayerPfS_S_ --------------------------
	.section	.nv.info._Z18executeFourthLayerPfS_S_,"",@"SHT_CUDA_INFO"
	.sectionflags	@""
	.align	4


	//----- nvinfo : EIATTR_CUDA_API_VERSION
	.align		4
        /*0000*/ 	.byte	0x04, 0x37
        /*0002*/ 	.short	(.L_27 - .L_26)
.L_26:
        /*0004*/ 	.word	0x00000082


	//----- nvinfo : EIATTR_KPARAM_INFO
	.align		4
.L_27:
        /*0008*/ 	.byte	0x04, 0x17
        /*000a*/ 	.short	(.L_29 - .L_28)
.L_28:
        /*000c*/ 	.word	0x00000000
        /*0010*/ 	.short	0x0002
        /*0012*/ 	.short	0x0010
        /*0014*/ 	.byte	0x00, 0xf0, 0x21, 0x00


	//----- nvinfo : EIATTR_KPARAM_INFO
	.align		4
.L_29:
        /*0018*/ 	.byte	0x04, 0x17
        /*001a*/ 	.short	(.L_31 - .L_30)
.L_30:
        /*001c*/ 	.word	0x00000000
        /*0020*/ 	.short	0x0001
        /*0022*/ 	.short	0x0008
        /*0024*/ 	.byte	0x00, 0xf0, 0x21, 0x00


	//----- nvinfo : EIATTR_KPARAM_INFO
	.align		4
.L_31:
        /*0028*/ 	.byte	0x04, 0x17
        /*002a*/ 	.short	(.L_33 - .L_32)
.L_32:
        /*002c*/ 	.word	0x00000000
        /*0030*/ 	.short	0x0000
        /*0032*/ 	.short	0x0000
        /*0034*/ 	.byte	0x00, 0xf0, 0x21, 0x00


	//----- nvinfo : EIATTR_SPARSE_MMA_MASK
	.align		4
.L_33:
        /*0038*/ 	.byte	0x03, 0x50
        /*003a*/ 	.short	0x0000


	//----- nvinfo : EIATTR_MAXREG_COUNT
	.align		4
        /*003c*/ 	.byte	0x03, 0x1b
        /*003e*/ 	.short	0x00ff


	//----- nvinfo : EIATTR_MERCURY_ISA_VERSION
	.align		4
        /*0040*/ 	.byte	0x03, 0x5f
        /*0042*/ 	.short	0x0101


	//----- nvinfo : EIATTR_VRC_CTA_INIT_COUNT
	.align		4
        /*0044*/ 	.byte	0x02, 0x4a
	.zero		1
	.zero		1


	//----- nvinfo : EIATTR_EXIT_INSTR_OFFSETS
	.align		4
        /*0048*/ 	.byte	0x04, 0x1c
        /*004a*/ 	.short	(.L_35 - .L_34)


	//   ....[0]....
.L_34:
        /*004c*/ 	.word	0x00000900


	//----- nvinfo : EIATTR_CBANK_PARAM_SIZE
	.align		4
.L_35:
        /*0050*/ 	.byte	0x03, 0x19
        /*0052*/ 	.short	0x0018


	//----- nvinfo : EIATTR_PARAM_CBANK
	.align		4
        /*0054*/ 	.byte	0x04, 0x0a
        /*0056*/ 	.short	(.L_37 - .L_36)
	.align		4
.L_36:
        /*0058*/ 	.word	index@(.nv.constant0._Z18executeFourthLayerPfS_S_)
        /*005c*/ 	.short	0x0380
        /*005e*/ 	.short	0x0018


	//----- nvinfo : EIATTR_SW_WAR
	.align		4
.L_37:
        /*0060*/ 	.byte	0x04, 0x36
        /*0062*/ 	.short	(.L_39 - .L_38)
.L_38:
        /*0064*/ 	.word	0x00000008
.L_39:


//--------------------- .nv.info._Z17executeThirdLayerPfS_S_ --------------------------
	.section	.nv.info._Z17executeThirdLayerPfS_S_,"",@"SHT_CUDA_INFO"
	.sectionflags	@""
	.align	4


	//----- nvinfo : EIATTR_CUDA_API_VERSION
	.align		4
        /*0000*/ 	.byte	0x04, 0x37
        /*0002*/ 	.short	(.L_41 - .L_40)
.L_40:
        /*0004*/ 	.word	0x00000082


	//----- nvinfo : EIATTR_KPARAM_INFO
	.align		4
.L_41:
        /*0008*/ 	.byte	0x04, 0x17
        /*000a*/ 	.short	(.L_43 - .L_42)
.L_42:
        /*000c*/ 	.word	0x00000000
        /*0010*/ 	.short	0x0002
        /*0012*/ 	.short	0x0010
        /*0014*/ 	.byte	0x00, 0xf0, 0x21, 0x00


	//----- nvinfo : EIATTR_KPARAM_INFO
	.align		4
.L_43:
        /*0018*/ 	.byte	0x04, 0x17
        /*001a*/ 	.short	(.L_45 - .L_44)
.L_44:
        /*001c*/ 	.word	0x00000000
        /*0020*/ 	.short	0x0001
        /*0022*/ 	.short	0x0008
        /*0024*/ 	.byte	0x00, 0xf0, 0x21, 0x00


	//----- nvinfo : EIATTR_KPARAM_INFO
	.align		4
.L_45:
        /*0028*/ 	.byte	0x04, 0x17
        /*002a*/ 	.short	(.L_47 - .L_46)
.L_46:
        /*002c*/ 	.word	0x00000000
        /*0030*/ 	.short	0x0000
        /*0032*/ 	.short	0x0000
        /*0034*/ 	.byte	0x00, 0xf0, 0x21, 0x00


	//----- nvinfo : EIATTR_SPARSE_MMA_MASK
	.align		4
.L_47:
        /*0038*/ 	.byte	0x03, 0x50
        /*003a*/ 	.short	0x0000


	//----- nvinfo : EIATTR_MAXREG_COUNT
	.align		4
        /*003c*/ 	.byte	0x03, 0x1b
        /*003e*/ 	.short	0x00ff


	//----- nvinfo : EIATTR_MERCURY_ISA_VERSION
	.align		4
        /*0040*/ 	.byte	0x03, 0x5f
        /*0042*/ 	.short	0x0101


	//----- nvinfo : EIATTR_VRC_CTA_INIT_COUNT
	.align		4
        /*0044*/ 	.byte	0x02, 0x4a
	.zero		1
	.zero		1


	//----- nvinfo : EIATTR_EXIT_INSTR_OFFSETS
	.align		4
        /*0048*/ 	.byte	0x04, 0x1c
        /*004a*/ 	.short	(.L_49 - .L_48)


	//   ....[0]....
.L_48:
        /*004c*/ 	.word	0x00000900


	//----- nvinfo : EIATTR_CBANK_PARAM_SIZE
	.align		4
.L_49:
        /*0050*/ 	.byte	0x03, 0x19
        /*0052*/ 	.short	0x0018


	//----- nvinfo : EIATTR_PARAM_CBANK
	.align		4
        /*0054*/ 	.byte	0x04, 0x0a
        /*0056*/ 	.short	(.L_51 - .L_50)
	.align		4
.L_50:
        /*0058*/ 	.word	index@(.nv.constant0._Z17executeThirdLayerPfS_S_)
        /*005c*/ 	.short	0x0380
        /*005e*/ 	.short	0x0018


	//----- nvinfo : EIATTR_SW_WAR
	.align		4
.L_51:
        /*0060*/ 	.byte	0x04, 0x36
        /*0062*/ 	.short	(.L_53 - .L_52)
.L_52:
        /*0064*/ 	.word	0x00000008
.L_53:


//--------------------- .nv.info._Z18executeSecondLayerPfS_S_ --------------------------
	.section	.nv.info._Z18executeSecondLayerPfS_S_,"",@"SHT_CUDA_INFO"
	.sectionflags	@""
	.align	4


	//----- nvinfo : EIATTR_CUDA_API_VERSION
	.align		4
        /*0000*/ 	.byte	0x04, 0x37
        /*0002*/ 	.short	(.L_55 - .L_54)
.L_54:
        /*0004*/ 	.word	0x00000082


	//----- nvinfo : EIATTR_KPARAM_INFO
	.align		4
.L_55:
        /*0008*/ 	.byte	0x04, 0x17
        /*000a*/ 	.short	(.L_57 - .L_56)
.L_56:
        /*000c*/ 	.word	0x00000000
        /*0010*/ 	.short	0x0002
        /*0012*/ 	.short	0x0010
        /*0014*/ 	.byte	0x00, 0xf0, 0x21, 0x00


	//----- nvinfo : EIATTR_KPARAM_INFO
	.align		4
.L_57:
        /*0018*/ 	.byte	0x04, 0x17
        /*001a*/ 	.short	(.L_59 - .L_58)
.L_58:
        /*001c*/ 	.word	0x00000000
        /*0020*/ 	.short	0x0001
        /*0022*/ 	.short	0x0008
        /*0024*/ 	.byte	0x00, 0xf0, 0x21, 0x00


	//----- nvinfo : EIATTR_KPARAM_INFO
	.align		4
.L_59:
        /*0028*/ 	.byte	0x04, 0x17
        /*002a*/ 	.short	(.L_61 - .L_60)
.L_60:
        /*002c*/ 	.word	0x00000000
        /*0030*/ 	.short	0x0000
        /*0032*/ 	.short	0x0000
        /*0034*/ 	.byte	0x00, 0xf0, 0x21, 0x00


	//----- nvinfo : EIATTR_SPARSE_MMA_MASK
	.align		4
.L_61:
        /*0038*/ 	.byte	0x03, 0x50
        /*003a*/ 	.short	0x0000


	//----- nvinfo : EIATTR_MAXREG_COUNT
	.align		4
        /*003c*/ 	.byte	0x03, 0x1b
        /*003e*/ 	.short	0x00ff


	//----- nvinfo : EIATTR_MERCURY_ISA_VERSION
	.align		4
        /*0040*/ 	.byte	0x03, 0x5f
        /*0042*/ 	.short	0x0101


	//----- nvinfo : EIATTR_VRC_CTA_INIT_COUNT
	.align		4
        /*0044*/ 	.byte	0x02, 0x4a
	.zero		1
	.zero		1


	//----- nvinfo : EIATTR_EXIT_INSTR_OFFSETS
	.align		4
        /*0048*/ 	.byte	0x04, 0x1c
        /*004a*/ 	.short	(.L_63 - .L_62)


	//   ....[0]....
.L_62:
        /*004c*/ 	.word	0x00001070


	//----- nvinfo : EIATTR_CRS_STACK_SIZE
	.align		4
.L_63:
        /*0050*/ 	.byte	0x04, 0x1e
        /*0052*/ 	.short	(.L_65 - .L_64)
.L_64:
        /*0054*/ 	.word	0x00000000


	//----- nvinfo : EIATTR_CBANK_PARAM_SIZE
	.align		4
.L_65:
        /*0058*/ 	.byte	0x03, 0x19
        /*005a*/ 	.short	0x0018


	//----- nvinfo : EIATTR_PARAM_CBANK
	.align		4
        /*005c*/ 	.byte	0x04, 0x0a
        /*005e*/ 	.short	(.L_67 - .L_66)
	.align		4
.L_66:
        /*0060*/ 	.word	index@(.nv.constant0._Z18executeSecondLayerPfS_S_)
        /*0064*/ 	.short	0x0380
        /*0066*/ 	.short	0x0018


	//----- nvinfo : EIATTR_SW_WAR
	.align		4
.L_67:
        /*0068*/ 	.byte	0x04, 0x36
        /*006a*/ 	.short	(.L_69 - .L_68)
.L_68:
        /*006c*/ 	.word	0x00000008
.L_69:


//--------------------- .nv.info._Z17executeFirstLayerPfS_S_ --------------------------
	.section	.nv.info._Z17executeFirstLayerPfS_S_,"",@"SHT_CUDA_INFO"
	.sectionflags	@""
	.align	4


	//----- nvinfo : EIATTR_CUDA_API_VERSION
	.align		4
        /*0000*/ 	.byte	0x04, 0x37
        /*0002*/ 	.short	(.L_71 - .L_70)
.L_70:
        /*0004*/ 	.word	0x00000082


	//----- nvinfo : EIATTR_KPARAM_INFO
	.align		4
.L_71:
        /*0008*/ 	.byte	0x04, 0x17
        /*000a*/ 	.short	(.L_73 - .L_72)
.L_72:
        /*000c*/ 	.word	0x00000000
        /*0010*/ 	.short	0x0002
        /*0012*/ 	.short	0x0010
        /*0014*/ 	.byte	0x00, 0xf0, 0x21, 0x00


	//----- nvinfo : EIATTR_KPARAM_INFO
	.align		4
.L_73:
        /*0018*/ 	.byte	0x04, 0x17
        /*001a*/ 	.short	(.L_75 - .L_74)
.L_74:
        /*001c*/ 	.word	0x00000000
        /*0020*/ 	.short	0x0001
        /*0022*/ 	.short	0x0008
        /*0024*/ 	.byte	0x00, 0xf0, 0x21, 0x00


	//----- nvinfo : EIATTR_KPARAM_INFO
	.align		4
.L_75:
        /*0028*/ 	.byte	0x04, 0x17
        /*002a*/ 	.short	(.L_77 - .L_76)
.L_76:
        /*002c*/ 	.word	0x00000000
        /*0030*/ 	.short	0x0000
        /*0032*/ 	.short	0x0000
        /*0034*/ 	.byte	0x00, 0xf0, 0x21, 0x00


	//----- nvinfo : EIATTR_SPARSE_MMA_MASK
	.align		4
.L_77:
        /*0038*/ 	.byte	0x03, 0x50
        /*003a*/ 	.short	0x0000


	//----- nvinfo : EIATTR_MAXREG_COUNT
	.align		4
        /*003c*/ 	.byte	0x03, 0x1b
        /*003e*/ 	.short	0x00ff


	//----- nvinfo : EIATTR_MERCURY_ISA_VERSION
	.align		4
        /*0040*/ 	.byte	0x03, 0x5f
        /*0042*/ 	.short	0x0101


	//----- nvinfo : EIATTR_VRC_CTA_INIT_COUNT
	.align		4
        /*0044*/ 	.byte	0x02, 0x4a
	.zero		1
	.zero		1


	//----- nvinfo : EIATTR_EXIT_INSTR_OFFSETS
	.align		4
        /*0048*/ 	.byte	0x04, 0x1c
        /*004a*/ 	.short	(.L_79 - .L_78)


	//   ....[0]....
.L_78:
        /*004c*/ 	.word	0x00000e00


	//----- nvinfo : EIATTR_CRS_STACK_SIZE
	.align		4
.L_79:
        /*0050*/ 	.byte	0x04, 0x1e
        /*0052*/ 	.short	(.L_81 - .L_80)
.L_80:
        /*0054*/ 	.word	0x00000000


	//----- nvinfo : EIATTR_CBANK_PARAM_SIZE
	.align		4
.L_81:
        /*0058*/ 	.byte	0x03, 0x19
        /*005a*/ 	.short	0x0018


	//----- nvinfo : EIATTR_PARAM_CBANK
	.align		4
        /*005c*/ 	.byte	0x04, 0x0a
        /*005e*/ 	.short	(.L_83 - .L_82)
	.align		4
.L_82:
        /*0060*/ 	.word	index@(.nv.constant0._Z17executeFirstLayerPfS_S_)
        /*0064*/ 	.short	0x0380
        /*0066*/ 	.short	0x0018


	//----- nvinfo : EIATTR_SW_WAR
	.align		4
.L_83:
        /*0068*/ 	.byte	0x04, 0x36
        /*006a*/ 	.short	(.L_85 - .L_84)
.L_84:
        /*006c*/ 	.word	0x00000008
.L_85:


//--------------------- .nv.callgraph             --------------------------
	.section	.nv.callgraph,"",@"SHT_CUDA_CALLGRAPH"
	.align	4
	.sectionentsize	8
	.align		4
        /*0000*/ 	.word	0x00000000
	.align		4
        /*0004*/ 	.word	0xffffffff
	.align		4
        /*0008*/ 	.word	0x00000000
	.align		4
        /*000c*/ 	.word	0xfffffffe
	.align		4
        /*0010*/ 	.word	0x00000000
	.align		4
        /*0014*/ 	.word	0xfffffffd
	.align		4
        /*0018*/ 	.word	0x00000000
	.align		4
        /*001c*/ 	.word	0xfffffffc


//--------------------- .nv.constant3             --------------------------
	.section	.nv.constant3,"a",@progbits
	.align	4
.nv.constant3:
	.type		kernelTemplate,@object
	.size		kernelTemplate,(kernelTemplate2 - kernelTemplate)
kernelTemplate:
        /*0000*/ 	.byte	0x00, 0x00, 0x00, 0x00, 0x01, 0x00, 0x00, 0x00, 0x02, 0x00, 0x00, 0x00, 0x03, 0x00, 0x00, 0x00
        /*0010*/ 	.byte	0x04, 0x00, 0x00, 0x00, 0x1d, 0x00, 0x00, 0x00, 0x1e, 0x00, 0x00, 0x00, 0x1f, 0x00, 0x00, 0x00
        /*0020*/ 	.byte	0x20, 0x00, 0x00, 0x00, 0x21, 0x00, 0x00, 0x00, 0x3a, 0x00, 0x00, 0x00, 0x3b, 0x00, 0x00, 0x00
        /*0030*/ 	.byte	0x3c, 0x00, 0x00, 0x00, 0x3d, 0x00, 0x00, 0x00, 0x3e, 0x00, 0x00, 0x00, 0x57, 0x00, 0x00, 0x00
        /*0040*/ 	.byte	0x58, 0x00, 0x00, 0x00, 0x59, 0x00, 0x00, 0x00, 0x5a, 0x00, 0x00, 0x00, 0x5b, 0x00, 0x00, 0x00
        /*0050*/ 	.byte	0x74, 0x00, 0x00, 0x00, 0x75, 0x00, 0x00, 0x00, 0x76, 0x00, 0x00, 0x00, 0x77, 0x00, 0x00, 0x00
        /*0060*/ 	.byte	0x78, 0x00, 0x00, 0x00
	.type		kernelTemplate2,@object
	.size		kernelTemplate2,(.L_1 - kernelTemplate2)
kernelTemplate2:
        /*0064*/ 	.byte	0x00, 0x00, 0x00, 0x00, 0x01, 0x00, 0x00, 0x00, 0x02, 0x00, 0x00, 0x00, 0x03, 0x00, 0x00, 0x00
        /*0074*/ 	.byte	0x04, 0x00, 0x00, 0x00, 0x0d, 0x00, 0x00, 0x00, 0x0e, 0x00, 0x00, 0x00, 0x0f, 0x00, 0x00, 0x00
        /*0084*/ 	.byte	0x10, 0x00, 0x00, 0x00, 0x11, 0x00, 0x00, 0x00, 0x1a, 0x00, 0x00, 0x00, 0x1b, 0x00, 0x00, 0x00
        /*0094*/ 	.byte	0x1c, 0x00, 0x00, 0x00, 0x1d, 0x00, 0x00, 0x00, 0x1e, 0x00, 0x00, 0x00, 0x27, 0x00, 0x00, 0x00
        /*00a4*/ 	.byte	0x28, 0x00, 0x00, 0x00, 0x29, 0x00, 0x00, 0x00, 0x2a, 0x00, 0x00, 0x00, 0x2b, 0x00, 0x00, 0x00
        /*00b4*/ 	.byte	0x34, 0x00, 0x00, 0x00, 0x35, 0x00, 0x00, 0x00, 0x36, 0x00, 0x00, 0x00, 0x37, 0x00, 0x00, 0x00
        /*00c4*/ 	.byte	0x38, 0x00, 0x00, 0x00
.L_1:


//--------------------- .text._Z18executeFourthLayerPfS_S_ --------------------------
	.section	.text._Z18executeFourthLayerPfS_S_,"ax",@progbits
	.align	128
.text._Z18executeFourthLayerPfS_S_:
        .type           _Z18executeFourthLayerPfS_S_,@function
        .size           _Z18executeFourthLayerPfS_S_,(.L_x_17 - _Z18executeFourthLayerPfS_S_)
        .other          _Z18executeFourthLayerPfS_S_,@"STO_CUDA_ENTRY STV_DEFAULT"
_Z18executeFourthLayerPfS_S_:
[----:B------:R-:W-:Y:S01]  /*0000*/  LDC R1, c[0x0][0x37c] ;  /* 0x0000df00ff017b82 */ /* 0x000fe20000000800 */
[----:B------:R-:W0:Y:S07]  /*0010*/  S2R R0, SR_CTAID.X ;  /* 0x0000000000007919 */ /* 0x000e2e0000002500 */
[----:B------:R-:W1:Y:S01]  /*0020*/  LDC.64 R18, c[0x0][0x388] ;  /* 0x0000e200ff127b82 */ /* 0x000e620000000a00 */
[----:B------:R-:W2:Y:S01]  /*0030*/  LDCU.64 UR6, c[0x0][0x358] ;  /* 0x00006b00ff0677ac */ /* 0x000ea20008000a00 */
[----:B0-----:R-:W-:-:S04]  /*0040*/  IMAD R23, R0, 0x65, RZ ;  /* 0x0000006500177824 */ /* 0x001fc800078e02ff */
[----:B-1----:R-:W-:-:S06]  /*0050*/  IMAD.WIDE R20, R23, 0x4, R18 ;  /* 0x0000000417147825 */ /* 0x002fcc00078e0212 */
[----:B--2---:R-:W2:Y:S01]  /*0060*/  LDG.E R20, desc[UR6][R20.64] ;  /* 0x0000000614147981 */ /* 0x004ea2000c1e1900 */
[----:B------:R-:W-:Y:S01]  /*0070*/  HFMA2 R2, -RZ, RZ, 0, 0 ;  /* 0x00000000ff027431 */ /* 0x000fe200000001ff */
[C---:B------:R-:W-:Y:S01]  /*0080*/  IADD3 R13, PT, PT, R23.reuse, 0x7, RZ ;  /* 0x00000007170d7810 */ /* 0x040fe20007ffe0ff */
[----:B------:R-:W-:Y:S01]  /*0090*/  UMOV UR4, 0xa ;  /* 0x0000000a00047882 */ /* 0x000fe20000000000 */
[----:B------:R-:W0:Y:S01]  /*00a0*/  S2R R3, SR_CTAID.Y ;  /* 0x0000000000037919 */ /* 0x000e220000002600 */
[C---:B------:R-:W-:Y:S02]  /*00b0*/  IADD3 R15, PT, PT, R23.reuse, 0x6, RZ ;  /* 0x00000006170f7810 */ /* 0x040fe40007ffe0ff */
[C---:B------:R-:W-:Y:S02]  /*00c0*/  IADD3 R17, PT, PT, R23.reuse, 0x5, RZ ;  /* 0x0000000517117810 */ /* 0x040fe40007ffe0ff */
[C---:B------:R-:W-:Y:S02]  /*00d0*/  IADD3 R4, PT, PT, R23.reuse, 0x4, RZ ;  /* 0x0000000417047810 */ /* 0x040fe40007ffe0ff */
[----:B------:R-:W-:-:S02]  /*00e0*/  IADD3 R6, PT, PT, R23, 0x3, RZ ;  /* 0x0000000317067810 */ /* 0x000fc40007ffe0ff */
[----:B------:R-:W-:Y:S01]  /*00f0*/  IADD3 R8, PT, PT, R23, 0x1, RZ ;  /* 0x0000000117087810 */ /* 0x000fe20007ffe0ff */
[----:B0-----:R-:W-:-:S05]  /*0100*/  IMAD R11, R3, 0x64, RZ ;  /* 0x00000064030b7824 */ /* 0x001fca00078e02ff */
[C---:B------:R-:W-:Y:S02]  /*0110*/  IADD3 R5, PT, PT, R11.reuse, 0x5, RZ ;  /* 0x000000050b057810 */ /* 0x040fe40007ffe0ff */
[C---:B------:R-:W-:Y:S02]  /*0120*/  IADD3 R7, PT, PT, R11.reuse, 0x4, RZ ;  /* 0x000000040b077810 */ /* 0x040fe40007ffe0ff */
[C---:B------:R-:W-:Y:S02]  /*0130*/  IADD3 R9, PT, PT, R11.reuse, 0x3, RZ ;  /* 0x000000030b097810 */ /* 0x040fe40007ffe0ff */
[----:B------:R-:W-:Y:S01]  /*0140*/  IADD3 R11, PT, PT, R11, 0x1, RZ ;  /* 0x000000010b0b7810 */ /* 0x000fe20007ffe0ff */
[----:B--2---:R-:W-:-:S07]  /*0150*/  FADD R14, RZ, R20 ;  /* 0x00000014ff0e7221 */ /* 0x004fce0000000000 */
.L_x_0:
[----:B------:R-:W0:Y:S01]  /*0160*/  LDC.64 R20, c[0x0][0x380] ;  /* 0x0000e000ff147b82 */ /* 0x000e220000000a00 */
[----:B------:R-:W-:Y:S01]  /*0170*/  IADD3 R12, PT, PT, R8, R2, RZ ;  /* 0x00000002080c7210 */ /* 0x000fe20007ffe0ff */
[----:B------:R-:W-:-:S04]  /*0180*/  IMAD R10, R3, 0x64, R2 ;  /* 0x00000064030a7824 */ /* 0x000fc800078e0202 */
[----:B------:R-:W-:-:S06]  /*0190*/  IMAD.WIDE R26, R12, 0x4, R18 ;  /* 0x000000040c1a7825 */ /* 0x000fcc00078e0212 */
[----:B------:R1:W2:Y:S01]  /*01a0*/  LDG.E R26, desc[UR6][R26.64] ;  /* 0x000000061a1a7981 */ /* 0x0002a2000c1e1900 */
[----:B0-----:R-:W-:-:S06]  /*01b0*/  IMAD.WIDE.U32 R28, R10, 0x4, R20 ;  /* 0x000000040a1c7825 */ /* 0x001fcc00078e0014 */
[----:B------:R-:W2:Y:S01]  /*01c0*/  LDG.E R29, desc[UR6][R28.64] ;  /* 0x000000061c1d7981 */ /* 0x000ea2000c1e1900 */
[----:B------:R-:W-:Y:S02]  /*01d0*/  IADD3 R23, PT, PT, R12, 0x1, RZ ;  /* 0x000000010c177810 */ /* 0x000fe40007ffe0ff */
[-C--:B------:R-:W-:Y:S02]  /*01e0*/  IADD3 R25, PT, PT, R11, R2.reuse, RZ ;  /* 0x000000020b197210 */ /* 0x080fe40007ffe0ff */
[----:B-1----:R-:W-:Y:S01]  /*01f0*/  IADD3 R27, PT, PT, R6, R2, RZ ;  /* 0x00000002061b7210 */ /* 0x002fe20007ffe0ff */
[----:B------:R-:W-:Y:S01]  /*0200*/  IMAD.WIDE R22, R23, 0x4, R18 ;  /* 0x0000000417167825 */ /* 0x000fe200078e0212 */
[----:B------:R-:W-:-:S03]  /*0210*/  IADD3 R16, PT, PT, R10, 0x2, RZ ;  /* 0x000000020a107810 */ /* 0x000fc60007ffe0ff */
[----:B------:R-:W-:Y:S02]  /*0220*/  IMAD.WIDE.U32 R24, R25, 0x4, R20 ;  /* 0x0000000419187825 */ /* 0x000fe400078e0014 */
[----:B------:R-:W3:Y:S04]  /*0230*/  LDG.E R23, desc[UR6][R22.64] ;  /* 0x0000000616177981 */ /* 0x000ee8000c1e1900 */
[----:B------:R-:W3:Y:S01]  /*0240*/  LDG.E R25, desc[UR6][R24.64] ;  /* 0x0000000618197981 */ /* 0x000ee2000c1e1900 */
[----:B--2---:R-:W-:Y:S01]  /*0250*/  FFMA R14, R29, R26, R14 ;  /* 0x0000001a1d0e7223 */ /* 0x004fe2000000000e */
[----:B------:R-:W-:-:S04]  /*0260*/  IMAD.WIDE R26, R27, 0x4, R18 ;  /* 0x000000041b1a7825 */ /* 0x000fc800078e0212 */
[----:B------:R-:W-:Y:S02]  /*0270*/  IMAD.WIDE.U32 R28, R16, 0x4, R20 ;  /* 0x00000004101c7825 */ /* 0x000fe400078e0014 */
[----:B------:R0:W2:Y:S04]  /*0280*/  LDG.E R26, desc[UR6][R26.64] ;  /* 0x000000061a1a7981 */ /* 0x0000a8000c1e1900 */
[----:B------:R-:W2:Y:S01]  /*0290*/  LDG.E R29, desc[UR6][R28.64] ;  /* 0x000000061c1d7981 */ /* 0x000ea2000c1e1900 */
[-C--:B------:R-:W-:Y:S02]  /*02a0*/  IADD3 R16, PT, PT, R9, R2.reuse, RZ ;  /* 0x0000000209107210 */ /* 0x080fe40007ffe0ff */
[----:B0-----:R-:W-:Y:S01]  /*02b0*/  IADD3 R27, PT, PT, R4, R2, RZ ;  /* 0x00000002041b7210 */ /* 0x001fe20007ffe0ff */
[----:B---3--:R-:W-:-:S02]  /*02c0*/  FFMA R14, R25, R23, R14 ;  /* 0x00000017190e7223 */ /* 0x008fc4000000000e */
[----:B------:R-:W-:Y:S01]  /*02d0*/  IMAD.WIDE.U32 R24, R16, 0x4, R20 ;  /* 0x0000000410187825 */ /* 0x000fe200078e0014 */
[----:B------:R-:W-:-:S03]  /*02e0*/  IADD3 R16, PT, PT, R7, R2, RZ ;  /* 0x0000000207107210 */ /* 0x000fc60007ffe0ff */
[----:B------:R-:W-:Y:S01]  /*02f0*/  IMAD.WIDE R22, R27, 0x4, R18 ;  /* 0x000000041b167825 */ /* 0x000fe200078e0212 */
[----:B------:R-:W-:Y:S01]  /*0300*/  IADD3 R27, PT, PT, R17, R2, RZ ;  /* 0x00000002111b7210 */ /* 0x000fe20007ffe0ff */
        /* <DEDUP_REMOVED lines=11> */
[----:B------:R-:W-:-:S03]  /*03c0*/  IADD3 R16, PT, PT, R10, 0x6, RZ ;  /* 0x000000060a107810 */ /* 0x000fc60007ffe0ff */
        /* <DEDUP_REMOVED lines=9> */
[C---:B------:R-:W-:Y:S01]  /*0460*/  IADD3 R16, PT, PT, R10.reuse, 0x7, RZ ;  /* 0x000000070a107810 */ /* 0x040fe20007ffe0ff */
[----:B---3--:R-:W-:Y:S01]  /*0470*/  FFMA R14, R25, R23, R14 ;  /* 0x00000017190e7223 */ /* 0x008fe2000000000e */
[C---:B------:R-:W-:Y:S02]  /*0480*/  IADD3 R23, PT, PT, R10.reuse, 0x8, RZ ;  /* 0x000000080a177810 */ /* 0x040fe40007ffe0ff */
[----:B0-----:R-:W-:-:S02]  /*0490*/  IADD3 R27, PT, PT, R10, 0x9, RZ ;  /* 0x000000090a1b7810 */ /* 0x001fc40007ffe0ff */
[----:B------:R-:W-:Y:S01]  /*04a0*/  IADD3 R10, PT, PT, R12, 0x7, RZ ;  /* 0x000000070c0a7810 */ /* 0x000fe20007ffe0ff */
[----:B------:R-:W-:-:S04]  /*04b0*/  IMAD.WIDE.U32 R24, R16, 0x4, R20 ;  /* 0x0000000410187825 */ /* 0x000fc800078e0014 */
[--C-:B------:R-:W-:Y:S02]  /*04c0*/  IMAD.WIDE.U32 R22, R23, 0x4, R20.reuse ;  /* 0x0000000417167825 */ /* 0x100fe400078e0014 */
[----:B------:R-:W3:Y:S02]  /*04d0*/  LDG.E R25, desc[UR6][R24.64] ;  /* 0x0000000618197981 */ /* 0x000ee4000c1e1900 */
[----:B------:R-:W-:-:S06]  /*04e0*/  IMAD.WIDE.U32 R20, R27, 0x4, R20 ;  /* 0x000000041b147825 */ /* 0x000fcc00078e0014 */
[----:B------:R-:W4:Y:S01]  /*04f0*/  LDG.E R21, desc[UR6][R20.64] ;  /* 0x0000000614157981 */ /* 0x000f22000c1e1900 */
[----:B--2---:R-:W-:Y:S01]  /*0500*/  FFMA R14, R29, R26, R14 ;  /* 0x0000001a1d0e7223 */ /* 0x004fe2000000000e */
[----:B------:R-:W-:Y:S01]  /*0510*/  IADD3 R29, PT, PT, R12, 0x8, RZ ;  /* 0x000000080c1d7810 */ /* 0x000fe20007ffe0ff */
[--C-:B------:R-:W-:Y:S01]  /*0520*/  IMAD.WIDE R26, R10, 0x4, R18.reuse ;  /* 0x000000040a1a7825 */ /* 0x100fe200078e0212 */
[----:B------:R-:W-:Y:S01]  /*0530*/  IADD3 R12, PT, PT, R12, 0x9, RZ ;  /* 0x000000090c0c7810 */ /* 0x000fe20007ffe0ff */
[----:B------:R0:W2:Y:S02]  /*0540*/  LDG.E R10, desc[UR6][R22.64] ;  /* 0x00000006160a7981 */ /* 0x0000a4000c1e1900 */
[--C-:B------:R-:W-:Y:S02]  /*0550*/  IMAD.WIDE R28, R29, 0x4, R18.reuse ;  /* 0x000000041d1c7825 */ /* 0x100fe400078e0212 */
[----:B------:R-:W3:Y:S04]  /*0560*/  LDG.E R26, desc[UR6][R26.64] ;  /* 0x000000061a1a7981 */ /* 0x000ee8000c1e1900 */
[----:B------:R-:W2:Y:S01]  /*0570*/  LDG.E R28, desc[UR6][R28.64] ;  /* 0x000000061c1c7981 */ /* 0x000ea2000c1e1900 */
[----:B0-----:R-:W-:-:S05]  /*0580*/  IMAD.WIDE R22, R12, 0x4, R18 ;  /* 0x000000040c167825 */ /* 0x001fca00078e0212 */
[----:B------:R-:W4:Y:S01]  /*0590*/  LDG.E R12, desc[UR6][R22.64] ;  /* 0x00000006160c7981 */ /* 0x000f22000c1e1900 */
[----:B------:R-:W-:-:S04]  /*05a0*/  UIADD3 UR4, UPT, UPT, UR4, 0xa, URZ ;  /* 0x0000000a04047890 */ /* 0x000fc8000fffe0ff */
[----:B------:R-:W-:Y:S01]  /*05b0*/  UISETP.NE.AND UP0, UPT, UR4, 0x6e, UPT ;  /* 0x0000006e0400788c */ /* 0x000fe2000bf05270 */
[----:B------:R-:W-:Y:S01]  /*05c0*/  IADD3 R2, PT, PT, R2, 0xa, RZ ;  /* 0x0000000a02027810 */ /* 0x000fe20007ffe0ff */
[----:B---3--:R-:W-:-:S04]  /*05d0*/  FFMA R25, R25, R26, R14 ;  /* 0x0000001a19197223 */ /* 0x008fc8000000000e */
[----:B--2---:R-:W-:-:S04]  /*05e0*/  FFMA R10, R10, R28, R25 ;  /* 0x0000001c0a0a7223 */ /* 0x004fc80000000019 */
[----:B----4-:R-:W-:Y:S01]  /*05f0*/  FFMA R14, R21, R12, R10 ;  /* 0x0000000c150e7223 */ /* 0x010fe2000000000a */
[----:B------:R-:W-:Y:S06]  /*0600*/  BRA.U UP0, `(.L_x_0) ;  /* 0xfffffff900d47547 */ /* 0x000fec000b83ffff */
[----:B------:R-:W0:Y:S01]  /*0610*/  F2F.F64.F32 R14, R14 ;  /* 0x0000000e000e7310 */ /* 0x000e220000201800 */
[----:B------:R-:W-:Y:S01]  /*0620*/  UMOV UR4, 0x571f7693 ;  /* 0x571f769300047882 */ /* 0x000fe20000000000 */
[----:B------:R-:W-:Y:S02]  /*0630*/  UMOV UR5, 0x3fe55555 ;  /* 0x3fe5555500057882 */ /* 0x000fe40000000000 */
[----:B0-----:R-:W-:-:S06]  /*0640*/  DMUL R4, R14, UR4 ;  /* 0x000000040e047c28 */ /* 0x001fcc0008000000 */
[----:B------:R-:W0:Y:S02]  /*0650*/  F2F.F32.F64 R9, R4 ;  /* 0x0000000400097310 */ /* 0x000e240000301000 */
[----:B0-----:R-:W-:-:S13]  /*0660*/  FSETP.GE.AND P0, PT, |R9|, 0.55000001192092895508, PT ;  /* 0x3f0ccccd0900780b */ /* 0x001fda0003f06200 */
[----:B------:R-:W-:Y:S05]  /*0670*/  @!P0 BRA `(.L_x_1) ;  /* 0x0000000000588947 */ /* 0x000fea0003800000 */
[----:B------:R-:W-:-:S04]  /*0680*/  FADD R2, |R9|, |R9| ;  /* 0x4000000909027221 */ /* 0x000fc80000000200 */
[----:B------:R-:W-:-:S04]  /*0690*/  FMUL R4, R2, 1.4426950216293334961 ;  /* 0x3fb8aa3b02047820 */ /* 0x000fc80000400000 */
[----:B------:R-:W0:Y:S02]  /*06a0*/  FRND.TRUNC R5, R4 ;  /* 0x0000000400057307 */ /* 0x000e24000020d000 */
[C---:B0-----:R-:W-:Y:S01]  /*06b0*/  FFMA R2, R5.reuse, -0.693145751953125, R2 ;  /* 0xbf31720005027823 */ /* 0x041fe20000000002 */
[----:B------:R-:W-:-:S03]  /*06c0*/  FSETP.GEU.AND P1, PT, R5, -126, PT ;  /* 0xc2fc00000500780b */ /* 0x000fc60003f2e000 */
[----:B------:R-:W-:-:S04]  /*06d0*/  FFMA R2, R5, -1.428606765330187045e-06, R2 ;  /* 0xb5bfbe8e05027823 */ /* 0x000fc80000000002 */
[----:B------:R-:W-:-:S05]  /*06e0*/  FMUL R2, R2, 1.4426950216293334961 ;  /* 0x3fb8aa3b02027820 */ /* 0x000fca0000400000 */
[----:B------:R-:W-:Y:S01]  /*06f0*/  FSETP.GEU.AND P0, PT, R2, -126, PT ;  /* 0xc2fc00000200780b */ /* 0x000fe20003f0e000 */
[----:B------:R-:W-:-:S04]  /*0700*/  @!P1 FMUL R5, R5, 0.5 ;  /* 0x3f00000005059820 */ /* 0x000fc80000400000 */
[----:B------:R-:W0:Y:S08]  /*0710*/  MUFU.EX2 R7, R5 ;  /* 0x0000000500077308 */ /* 0x000e300000000800 */
[----:B------:R-:W-:-:S04]  /*0720*/  @!P0 FMUL R2, R2, 0.5 ;  /* 0x3f00000002028820 */ /* 0x000fc80000400000 */
[----:B------:R-:W1:Y:S01]  /*0730*/  MUFU.EX2 R6, R2 ;  /* 0x0000000200067308 */ /* 0x000e620000000800 */
[----:B0-----:R-:W-:Y:S01]  /*0740*/  @!P1 FMUL R7, R7, R7 ;  /* 0x0000000707079220 */ /* 0x001fe20000400000 */
[----:B-1----:R-:W-:Y:S01]  /*0750*/  @!P0 FMUL R6, R6, R6 ;  /* 0x0000000606068220 */ /* 0x002fe20000400000 */
[----:B------:R-:W-:-:S03]  /*0760*/  FSETP.GE.AND P0, PT, |R9|, 88, PT ;  /* 0x42b000000900780b */ /* 0x000fc60003f06200 */
[----:B------:R-:W-:Y:S01]  /*0770*/  FFMA R6, R6, R7, 1 ;  /* 0x3f80000006067423 */ /* 0x000fe20000000007 */
[----:B------:R-:W-:-:S05]  /*0780*/  MOV R7, 0x3f800000 ;  /* 0x3f80000000077802 */ /* 0x000fca0000000f00 */
[----:B------:R-:W0:Y:S02]  /*0790*/  MUFU.RCP R6, R6 ;  /* 0x0000000600067308 */ /* 0x000e240000001000 */
[----:B0-----:R-:W-:-:S05]  /*07a0*/  FFMA R4, R6, -2, R7 ;  /* 0xc000000006047823 */ /* 0x001fca0000000007 */
[----:B------:R-:W-:-:S04]  /*07b0*/  FSEL R4, R4, 1, !P0 ;  /* 0x3f80000004047808 */ /* 0x000fc80004000000 */
[----:B------:R-:W-:Y:S01]  /*07c0*/  LOP3.LUT R8, R4, 0x80000000, R9, 0xf8, !PT ;  /* 0x8000000004087812 */ /* 0x000fe200078ef809 */
[----:B------:R-:W-:Y:S06]  /*07d0*/  BRA `(.L_x_2) ;  /* 0x0000000000247947 */ /* 0x000fec0003800000 */
.L_x_1:
[----:B------:R-:W-:Y:S01]  /*07e0*/  MOV R5, 0x3c86a81b ;  /* 0x3c86a81b00057802 */ /* 0x000fe20000000f00 */
[C---:B------:R-:W-:Y:S01]  /*07f0*/  FMUL R2, R9.reuse, R9 ;  /* 0x0000000909027220 */ /* 0x040fe20000400000 */
[----:B------:R-:W-:-:S03]  /*0800*/  FSETP.NEU.AND P0, PT, R9, RZ, PT ;  /* 0x000000ff0900720b */ /* 0x000fc60003f0d000 */
[----:B------:R-:W-:-:S04]  /*0810*/  FFMA R5, R2, R5, -0.052671812474727630615 ;  /* 0xbd57be6602057423 */ /* 0x000fc80000000005 */
[----:B------:R-:W-:-:S04]  /*0820*/  FFMA R5, R2, R5, 0.13320724666118621826 ;  /* 0x3e08677b02057423 */ /* 0x000fc80000000005 */
[----:B------:R-:W-:-:S04]  /*0830*/  FFMA R5, R2, R5, -0.33332946896553039551 ;  /* 0xbeaaaa2902057423 */ /* 0x000fc80000000005 */
[----:B------:R-:W-:-:S04]  /*0840*/  FMUL R5, R2, R5 ;  /* 0x0000000502057220 */ /* 0x000fc80000400000 */
[C-C-:B------:R-:W-:Y:S01]  /*0850*/  FFMA R8, R9.reuse, R5, R9.reuse ;  /* 0x0000000509087223 */ /* 0x140fe20000000009 */
[----:B------:R-:W-:-:S07]  /*0860*/  @!P0 FADD R8, R9, R9 ;  /* 0x0000000909088221 */ /* 0x000fce0000000000 */
.L_x_2:
[----:B------:R-:W0:Y:S01]  /*0870*/  F2F.F64.F32 R4, R8 ;  /* 0x0000000800047310 */ /* 0x000e220000201800 */
[----:B------:R-:W1:Y:S01]  /*0880*/  LDC.64 R6, c[0x0][0x390] ;  /* 0x0000e400ff067b82 */ /* 0x000e620000000a00 */
[----:B------:R-:W-:Y:S01]  /*0890*/  UMOV UR4, 0x8ef34d6a ;  /* 0x8ef34d6a00047882 */ /* 0x000fe20000000000 */
[----:B------:R-:W-:Y:S01]  /*08a0*/  UMOV UR5, 0x3ffb7453 ;  /* 0x3ffb745300057882 */ /* 0x000fe20000000000 */
[----:B------:R-:W-:Y:S01]  /*08b0*/  IMAD R3, R3, 0xa, R0 ;  /* 0x0000000a03037824 */ /* 0x000fe200078e0200 */
[----:B0-----:R-:W-:-:S10]  /*08c0*/  DMUL R4, R4, UR4 ;  /* 0x0000000404047c28 */ /* 0x001fd40008000000 */
[----:B------:R-:W0:Y:S01]  /*08d0*/  F2F.F32.F64 R5, R4 ;  /* 0x0000000400057310 */ /* 0x000e220000301000 */
[----:B-1----:R-:W-:-:S05]  /*08e0*/  IMAD.WIDE.U32 R2, R3, 0x4, R6 ;  /* 0x0000000403027825 */ /* 0x002fca00078e0006 */
[----:B0-----:R-:W-:Y:S01]  /*08f0*/  STG.E desc[UR6][R2.64], R5 ;  /* 0x0000000502007986 */ /* 0x001fe2000c101906 */
[----:B------:R-:W-:Y:S05]  /*0900*/  EXIT ;  /* 0x000000000000794d */ /* 0x000fea0003800000 */
.L_x_3:
[----:B------:R-:W-:-:S00]  /*0910*/  BRA `(.L_x_3) ;  /* 0xfffffffc00fc7947 */ /* 0x000fc0000383ffff */
[----:B------:R-:W-:-:S00]  /*0920*/  NOP ;  /* 0x0000000000007918 */ /* 0x000fc00000000000 */
        /* <DEDUP_REMOVED lines=13> */
.L_x_17:


//--------------------- .text._Z17executeThirdLayerPfS_S_ --------------------------
	.section	.text._Z17executeThirdLayerPfS_S_,"ax",@progbits
	.align	128
.text._Z17executeThirdLayerPfS_S_:
        .type           _Z17executeThirdLayerPfS_S_,@function
        .size           _Z17executeThirdLayerPfS_S_,(.L_x_18 - _Z17executeThirdLayerPfS_S_)
        .other          _Z17executeThirdLayerPfS_S_,@"STO_CUDA_ENTRY STV_DEFAULT"
_Z17executeThirdLayerPfS_S_:
        /* <DEDUP_REMOVED lines=22> */
.L_x_4:
        /* <DEDUP_REMOVED lines=104> */
.L_x_5:
        /* <DEDUP_REMOVED lines=9> */
.L_x_6:
        /* <DEDUP_REMOVED lines=10> */
.L_x_7:
        /* <DEDUP_REMOVED lines=15> */
.L_x_18:


//--------------------- .text._Z18executeSecondLayerPfS_S_ --------------------------
	.section	.text._Z18executeSecondLayerPfS_S_,"ax",@progbits
	.align	128
.text._Z18executeSecondLayerPfS_S_:
        .type           _Z18executeSecondLayerPfS_S_,@function
        .size           _Z18executeSecondLayerPfS_S_,(.L_x_19 - _Z18executeSecondLayerPfS_S_)
        .other          _Z18executeSecondLayerPfS_S_,@"STO_CUDA_ENTRY STV_DEFAULT"
_Z18executeSecondLayerPfS_S_:
[----:B------:R-:W-:Y:S01]  /*0000*/  LDC R1, c[0x0][0x37c] ;  /* 0x0000df00ff017b82 */ /* 0x000fe20000000800 */
[----:B------:R-:W0:Y:S07]  /*0010*/  S2R R0, SR_CTAID.X ;  /* 0x0000000000007919 */ /* 0x000e2e0000002500 */
[----:B------:R-:W1:Y:S01]  /*0020*/  LDC.64 R10, c[0x0][0x388] ;  /* 0x0000e200ff0a7b82 */ /* 0x000e620000000a00 */
[----:B------:R-:W2:Y:S01]  /*0030*/  LDCU.64 UR8, c[0x0][0x358] ;  /* 0x00006b00ff0877ac */ /* 0x000ea20008000a00 */
[----:B0-----:R-:W-:-:S04]  /*0040*/  IMAD R2, R0, 0x9c, RZ ;  /* 0x0000009c00027824 */ /* 0x001fc800078e02ff */
[----:B-1----:R-:W-:-:S06]  /*0050*/  IMAD.WIDE R6, R2, 0x4, R10 ;  /* 0x0000000402067825 */ /* 0x002fcc00078e020a */
[----:B--2---:R-:W2:Y:S01]  /*0060*/  LDG.E R6, desc[UR8][R6.64] ;  /* 0x0000000806067981 */ /* 0x004ea2000c1e1900 */
[----:B------:R-:W-:Y:S01]  /*0070*/  IADD3 R13, PT, PT, R2, 0x3, RZ ;  /* 0x00000003020d7810 */ /* 0x000fe20007ffe0ff */
[----:B------:R-:W-:Y:S01]  /*0080*/  UMOV UR4, URZ ;  /* 0x000000ff00047c82 */ /* 0x000fe20008000000 */
[----:B------:R-:W-:Y:S01]  /*0090*/  UMOV UR5, URZ ;  /* 0x000000ff00057c82 */ /* 0x000fe20008000000 */
[----:B------:R-:W0:Y:S01]  /*00a0*/  S2R R3, SR_TID.X ;  /* 0x0000000000037919 */ /* 0x000e220000002100 */
[----:B------:R-:W-:Y:S01]  /*00b0*/  UMOV UR6, URZ ;  /* 0x000000ff00067c82 */ /* 0x000fe20008000000 */
[----:B------:R-:W-:Y:S01]  /*00c0*/  IMAD.WIDE R12, R13, 0x4, R10 ;  /* 0x000000040d0c7825 */ /* 0x000fe200078e020a */
[----:B------:R-:W-:Y:S01]  /*00d0*/  UMOV UR10, 0x64 ;  /* 0x00000064000a7882 */ /* 0x000fe20000000000 */
[----:B------:R-:W1:Y:S01]  /*00e0*/  S2R R4, SR_TID.Y ;  /* 0x0000000000047919 */ /* 0x000e620000002200 */
[----:B0-----:R-:W-:-:S04]  /*00f0*/  ISETP.NE.AND P0, PT, R3, RZ, PT ;  /* 0x000000ff0300720c */ /* 0x001fc80003f05270 */
[----:B------:R-:W-:Y:S01]  /*0100*/  ISETP.EQ.AND P0, PT, R0, 0x1, !P0 ;  /* 0x000000010000780c */ /* 0x000fe20004702270 */
[----:B-1----:R-:W-:-:S03]  /*0110*/  IMAD R5, R4, 0xd, R3 ;  /* 0x0000000d04057824 */ /* 0x002fc600078e0203 */
[----:B------:R-:W-:Y:S01]  /*0120*/  ISETP.EQ.AND P0, PT, R4, RZ, P0 ;  /* 0x000000ff0400720c */ /* 0x000fe20000702270 */
[----:B--2---:R-:W-:Y:S01]  /*0130*/  FADD R31, RZ, R6 ;  /* 0x00000006ff1f7221 */ /* 0x004fe20000000000 */
[----:B------:R-:W-:-:S11]  /*0140*/  SHF.L.U32 R6, R5, 0x1, RZ ;  /* 0x0000000105067819 */ /* 0x000fd600000006ff */
[----:B------:R-:W-:-:S07]  /*0150*/  @P0 FADD R31, RZ, R31 ;  /* 0x0000001fff1f0221 */ /* 0x000fce0000000000 */
.L_x_8:
[----:B------:R-:W0:Y:S01]  /*0160*/  S2R R5, SR_CTAID.Y ;  /* 0x0000000000057919 */ /* 0x000e220000002600 */
[----:B------:R-:W1:Y:S01]  /*0170*/  LDCU UR7, c[0x3][UR10] ;  /* 0x00c000000a0777ac */ /* 0x000e620008000800 */
[----:B------:R-:W2:Y:S01]  /*0180*/  LDC.64 R16, c[0x0][0x380] ;  /* 0x0000e000ff107b82 */ /* 0x000ea20000000a00 */
[C---:B------:R-:W-:Y:S02]  /*0190*/  IADD3 R9, PT, PT, R2.reuse, 0x1, RZ ;  /* 0x0000000102097810 */ /* 0x040fe40007ffe0ff */
[C---:B------:R-:W-:Y:S02]  /*01a0*/  IADD3 R15, PT, PT, R2.reuse, 0x2, RZ ;  /* 0x00000002020f7810 */ /* 0x040fe40007ffe0ff */
[----:B------:R-:W-:Y:S01]  /*01b0*/  IADD3 R19, PT, PT, R2, 0x4, RZ ;  /* 0x0000000402137810 */ /* 0x000fe20007ffe0ff */
[----:B------:R-:W-:-:S04]  /*01c0*/  IMAD.WIDE R8, R9, 0x4, R10 ;  /* 0x0000000409087825 */ /* 0x000fc800078e020a */
[----:B------:R-:W-:Y:S01]  /*01d0*/  IMAD.WIDE R14, R15, 0x4, R10 ;  /* 0x000000040f0e7825 */ /* 0x000fe200078e020a */
[----:B------:R-:W-:-:S04]  /*01e0*/  IADD3 R20, P0, PT, R8, UR5, RZ ;  /* 0x0000000508147c10 */ /* 0x000fc8000ff1e0ff */
[----:B------:R-:W-:Y:S02]  /*01f0*/  IADD3.X R21, PT, PT, R9, UR6, RZ, P0, !PT ;  /* 0x0000000609157c10 */ /* 0x000fe400087fe4ff */
[----:B-1----:R-:W-:Y:S02]  /*0200*/  IADD3 R18, PT, PT, R6, UR7, RZ ;  /* 0x0000000706127c10 */ /* 0x002fe4000fffe0ff */
[----:B------:R-:W-:Y:S01]  /*0210*/  IADD3 R24, P0, PT, R14, UR5, RZ ;  /* 0x000000050e187c10 */ /* 0x000fe2000ff1e0ff */
[----:B------:R-:W3:Y:S03]  /*0220*/  LDG.E R30, desc[UR8][R20.64] ;  /* 0x00000008141e7981 */ /* 0x000ee6000c1e1900 */
[----:B------:R-:W-:Y:S01]  /*0230*/  IADD3.X R25, PT, PT, R15, UR6, RZ, P0, !PT ;  /* 0x000000060f197c10 */ /* 0x000fe200087fe4ff */
[----:B0-----:R-:W-:Y:S01]  /*0240*/  IMAD R7, R5, 0x3f6, R18 ;  /* 0x000003f605077824 */ /* 0x001fe200078e0212 */
[----:B------:R-:W-:Y:S01]  /*0250*/  IADD3 R26, P0, PT, R12, UR5, RZ ;  /* 0x000000050c1a7c10 */ /* 0x000fe2000ff1e0ff */
[----:B------:R-:W-:-:S02]  /*0260*/  IMAD.WIDE R18, R19, 0x4, R10 ;  /* 0x0000000413127825 */ /* 0x000fc400078e020a */
[----:B------:R-:W4:Y:S01]  /*0270*/  LDG.E R34, desc[UR8][R24.64] ;  /* 0x0000000818227981 */ /* 0x000f22000c1e1900 */
[C---:B------:R-:W-:Y:S01]  /*0280*/  IADD3 R37, PT, PT, R7.reuse, 0xa9, RZ ;  /* 0x000000a907257810 */ /* 0x040fe20007ffe0ff */
[C-C-:B--2---:R-:W-:Y:S01]  /*0290*/  IMAD.WIDE.U32 R8, R7.reuse, 0x4, R16.reuse ;  /* 0x0000000407087825 */ /* 0x144fe200078e0010 */
[----:B------:R-:W-:Y:S02]  /*02a0*/  IADD3 R23, PT, PT, R7, 0x152, RZ ;  /* 0x0000015207177810 */ /* 0x000fe40007ffe0ff */
[----:B------:R-:W-:Y:S01]  /*02b0*/  IADD3 R22, P1, PT, R18, UR5, RZ ;  /* 0x0000000512167c10 */ /* 0x000fe2000ff3e0ff */
[--C-:B------:R-:W-:Y:S02]  /*02c0*/  IMAD.WIDE.U32 R36, R37, 0x4, R16.reuse ;  /* 0x0000000425247825 */ /* 0x100fe400078e0010 */
[----:B------:R-:W3:Y:S02]  /*02d0*/  LDG.E R8, desc[UR8][R8.64] ;  /* 0x0000000808087981 */ /* 0x000ee4000c1e1900 */
[----:B------:R-:W-:Y:S01]  /*02e0*/  IMAD.WIDE.U32 R14, R23, 0x4, R16 ;  /* 0x00000004170e7825 */ /* 0x000fe200078e0010 */
[----:B------:R-:W-:Y:S01]  /*02f0*/  IADD3.X R23, PT, PT, R19, UR6, RZ, P1, !PT ;  /* 0x0000000613177c10 */ /* 0x000fe20008ffe4ff */
[----:B------:R-:W4:Y:S01]  /*0300*/  LDG.E R33, desc[UR8][R36.64] ;  /* 0x0000000824217981 */ /* 0x000f22000c1e1900 */
[----:B------:R-:W-:-:S02]  /*0310*/  IADD3 R19, PT, PT, R7, 0x1fb, RZ ;  /* 0x000001fb07137810 */ /* 0x000fc40007ffe0ff */
[----:B------:R-:W-:Y:S01]  /*0320*/  IADD3.X R27, PT, PT, R13, UR6, RZ, P0, !PT ;  /* 0x000000060d1b7c10 */ /* 0x000fe200087fe4ff */
[----:B------:R0:W2:Y:S01]  /*0330*/  LDG.E R32, desc[UR8][R14.64] ;  /* 0x000000080e207981 */ /* 0x0000a2000c1e1900 */
[----:B------:R-:W-:Y:S01]  /*0340*/  IADD3 R35, PT, PT, R2, 0x5, RZ ;  /* 0x0000000502237810 */ /* 0x000fe20007ffe0ff */
[----:B------:R-:W-:Y:S02]  /*0350*/  IMAD.WIDE.U32 R18, R19, 0x4, R16 ;  /* 0x0000000413127825 */ /* 0x000fe400078e0010 */
[----:B------:R-:W2:Y:S01]  /*0360*/  LDG.E R9, desc[UR8][R26.64] ;  /* 0x000000081a097981 */ /* 0x000ea2000c1e1900 */
[----:B------:R-:W-:-:S03]  /*0370*/  IADD3 R29, PT, PT, R7, 0x2a4, RZ ;  /* 0x000002a4071d7810 */ /* 0x000fc60007ffe0ff */
[----:B------:R-:W5:Y:S01]  /*0380*/  LDG.E R18, desc[UR8][R18.64] ;  /* 0x0000000812127981 */ /* 0x000f62000c1e1900 */
[----:B0-----:R-:W-:-:S03]  /*0390*/  IMAD.WIDE R14, R35, 0x4, R10 ;  /* 0x00000004230e7825 */ /* 0x001fc600078e020a */
[----:B------:R-:W5:Y:S01]  /*03a0*/  LDG.E R37, desc[UR8][R22.64] ;  /* 0x0000000816257981 */ /* 0x000f62000c1e1900 */
[----:B------:R-:W-:Y:S01]  /*03b0*/  IADD3 R14, P0, PT, R14, UR5, RZ ;  /* 0x000000050e0e7c10 */ /* 0x000fe2000ff1e0ff */
[----:B------:R-:W-:Y:S01]  /*03c0*/  IMAD.WIDE.U32 R28, R29, 0x4, R16 ;  /* 0x000000041d1c7825 */ /* 0x000fe200078e0010 */
[----:B------:R-:W0:Y:S01]  /*03d0*/  LDCU UR7, c[0x3][UR10+0x4] ;  /* 0x00c000800a0777ac */ /* 0x000e220008000800 */
[----:B------:R-:W5:Y:S01]  /*03e0*/  LDG.E R36, desc[UR8][R26.64+0x18] ;  /* 0x000018081a247981 */ /* 0x000f62000c1e1900 */
[----:B------:R-:W-:-:S03]  /*03f0*/  IADD3.X R15, PT, PT, R15, UR6, RZ, P0, !PT ;  /* 0x000000060f0f7c10 */ /* 0x000fc600087fe4ff */
[----:B------:R1:W5:Y:S04]  /*0400*/  LDG.E R28, desc[UR8][R28.64] ;  /* 0x000000081c1c7981 */ /* 0x000368000c1e1900 */
[----:B------:R-:W5:Y:S01]  /*0410*/  LDG.E R35, desc[UR8][R14.64] ;  /* 0x000000080e237981 */ /* 0x000f62000c1e1900 */
[----:B------:R-:W-:Y:S01]  /*0420*/  IADD3 R7, PT, PT, R7, 0x34d, RZ ;  /* 0x0000034d07077810 */ /* 0x000fe20007ffe0ff */
[----:B---3--:R-:W-:Y:S01]  /*0430*/  FFMA R8, R8, R30, R31 ;  /* 0x0000001e08087223 */ /* 0x008fe2000000001f */
[----:B------:R-:W-:-:S03]  /*0440*/  IADD3 R31, PT, PT, R2, 0x6, RZ ;  /* 0x00000006021f7810 */ /* 0x000fc60007ffe0ff */
[----:B----4-:R-:W-:Y:S01]  /*0450*/  FFMA R33, R33, R34, R8 ;  /* 0x0000002221217223 */ /* 0x010fe20000000008 */
[----:B0-----:R-:W-:-:S03]  /*0460*/  IADD3 R30, PT, PT, R6, UR7, RZ ;  /* 0x00000007061e7c10 */ /* 0x001fc6000fffe0ff */
[----:B--2---:R-:W-:Y:S01]  /*0470*/  FFMA R33, R32, R9, R33 ;  /* 0x0000000920217223 */ /* 0x004fe20000000021 */
[----:B------:R-:W-:-:S04]  /*0480*/  IMAD.WIDE R8, R31, 0x4, R10 ;  /* 0x000000041f087825 */ /* 0x000fc800078e020a */
[----:B-----5:R-:W-:Y:S01]  /*0490*/  FFMA R37, R18, R37, R33 ;  /* 0x0000002512257223 */ /* 0x020fe20000000021 */
[----:B------:R-:W-:Y:S01]  /*04a0*/  IADD3 R18, P0, PT, R8, UR5, RZ ;  /* 0x0000000508127c10 */ /* 0x000fe2000ff1e0ff */
[----:B-1----:R-:W-:-:S03]  /*04b0*/  IMAD R29, R5, 0x3f6, R30 ;  /* 0x000003f6051d7824 */ /* 0x002fc600078e021e */
[----:B------:R-:W-:Y:S01]  /*04c0*/  IADD3.X R19, PT, PT, R9, UR6, RZ, P0, !PT ;  /* 0x0000000609137c10 */ /* 0x000fe200087fe4ff */
[----:B------:R-:W-:Y:S01]  /*04d0*/  IMAD.WIDE.U32 R8, R7, 0x4, R16 ;  /* 0x0000000407087825 */ /* 0x000fe200078e0010 */
[----:B------:R-:W-:-:S03]  /*04e0*/  IADD3 R33, PT, PT, R29, 0xa9, RZ ;  /* 0x000000a91d217810 */ /* 0x000fc60007ffe0ff */
[C---:B------:R-:W-:Y:S01]  /*04f0*/  IMAD.WIDE.U32 R30, R29.reuse, 0x4, R16 ;  /* 0x000000041d1e7825 */ /* 0x040fe200078e0010 */
[----:B------:R-:W2:Y:S03]  /*0500*/  LDG.E R7, desc[UR8][R18.64] ;  /* 0x0000000812077981 */ /* 0x000ea6000c1e1900 */
[----:B------:R-:W-:Y:S01]  /*0510*/  FFMA R37, R28, R35, R37 ;  /* 0x000000231c257223 */ /* 0x000fe20000000025 */
[----:B------:R0:W2:Y:S01]  /*0520*/  LDG.E R8, desc[UR8][R8.64] ;  /* 0x0000000808087981 */ /* 0x0000a2000c1e1900 */
[----:B------:R-:W-:Y:S01]  /*0530*/  IADD3 R35, PT, PT, R29, 0x152, RZ ;  /* 0x000001521d237810 */ /* 0x000fe20007ffe0ff */
[--C-:B------:R-:W-:Y:S02]  /*0540*/  IMAD.WIDE.U32 R32, R33, 0x4, R16.reuse ;  /* 0x0000000421207825 */ /* 0x100fe400078e0010 */
[----:B------:R-:W3:Y:S02]  /*0550*/  LDG.E R30, desc[UR8][R30.64] ;  /* 0x000000081e1e7981 */ /* 0x000ee4000c1e1900 */
[----:B------:R-:W-:-:S02]  /*0560*/  IMAD.WIDE.U32 R34, R35, 0x4, R16 ;  /* 0x0000000423227825 */ /* 0x000fc400078e0010 */
[----:B------:R-:W3:Y:S04]  /*0570*/  LDG.E R28, desc[UR8][R20.64+0x18] ;  /* 0x00001808141c7981 */ /* 0x000ee8000c1e1900 */
[----:B------:R1:W4:Y:S04]  /*0580*/  LDG.E R32, desc[UR8][R32.64] ;  /* 0x0000000820207981 */ /* 0x000328000c1e1900 */
[----:B------:R-:W4:Y:S04]  /*0590*/  LDG.E R31, desc[UR8][R24.64+0x18] ;  /* 0x00001808181f7981 */ /* 0x000f28000c1e1900 */
[----:B------:R-:W5:Y:S01]  /*05a0*/  LDG.E R35, desc[UR8][R34.64] ;  /* 0x0000000822237981 */ /* 0x000f62000c1e1900 */
[----:B------:R-:W3:Y:S01]  /*05b0*/  LDCU UR7, c[0x3][UR10+0x8] ;  /* 0x00c001000a0777ac */ /* 0x000ee20008000800 */
[----:B0-----:R-:W-:-:S02]  /*05c0*/  IADD3 R9, PT, PT, R29, 0x1fb, RZ ;  /* 0x000001fb1d097810 */ /* 0x001fc40007ffe0ff */
[C---:B-1----:R-:W-:Y:S02]  /*05d0*/  IADD3 R33, PT, PT, R29.reuse, 0x2a4, RZ ;  /* 0x000002a41d217810 */ /* 0x042fe40007ffe0ff */
[----:B------:R-:W-:Y:S01]  /*05e0*/  IADD3 R29, PT, PT, R29, 0x34d, RZ ;  /* 0x0000034d1d1d7810 */ /* 0x000fe20007ffe0ff */
[----:B--2---:R-:W-:Y:S02]  /*05f0*/  FFMA R7, R8, R7, R37 ;  /* 0x0000000708077223 */ /* 0x004fe40000000025 */
[----:B------:R-:W2:Y:S02]  /*0600*/  LDG.E R37, desc[UR8][R20.64+0x30] ;  /* 0x0000300814257981 */ /* 0x000ea4000c1e1900 */
[----:B---3--:R-:W-:Y:S01]  /*0610*/  FFMA R7, R30, R28, R7 ;  /* 0x0000001c1e077223 */ /* 0x008fe20000000007 */
[----:B------:R-:W-:-:S03]  /*0620*/  IADD3 R28, PT, PT, R6, UR7, RZ ;  /* 0x00000007061c7c10 */ /* 0x000fc6000fffe0ff */
[----:B----4-:R-:W-:-:S04]  /*0630*/  FFMA R8, R32, R31, R7 ;  /* 0x0000001f20087223 */ /* 0x010fc80000000007 */
[----:B-----5:R-:W-:Y:S01]  /*0640*/  FFMA R36, R35, R36, R8 ;  /* 0x0000002423247223 */ /* 0x020fe20000000008 */
[--C-:B------:R-:W-:Y:S01]  /*0650*/  IMAD.WIDE.U32 R8, R9, 0x4, R16.reuse ;  /* 0x0000000409087825 */ /* 0x100fe200078e0010 */
[----:B------:R-:W3:Y:S03]  /*0660*/  LDG.E R35, desc[UR8][R22.64+0x18] ;  /* 0x0000180816237981 */ /* 0x000ee6000c1e1900 */
[----:B------:R-:W-:Y:S02]  /*0670*/  IMAD.WIDE.U32 R32, R33, 0x4, R16 ;  /* 0x0000000421207825 */ /* 0x000fe400078e0010 */
[----:B------:R-:W3:Y:S02]  /*0680*/  LDG.E R9, desc[UR8][R8.64] ;  /* 0x0000000808097981 */ /* 0x000ee4000c1e1900 */
[----:B------:R-:W-:Y:S02]  /*0690*/  IMAD R7, R5, 0x3f6, R28 ;  /* 0x000003f605077824 */ /* 0x000fe400078e021c */
[--C-:B------:R-:W-:Y:S01]  /*06a0*/  IMAD.WIDE.U32 R28, R29, 0x4, R16.reuse ;  /* 0x000000041d1c7825 */ /* 0x100fe200078e0010 */
[----:B------:R-:W4:Y:S04]  /*06b0*/  LDG.E R32, desc[UR8][R32.64] ;  /* 0x0000000820207981 */ /* 0x000f28000c1e1900 */
[----:B------:R-:W4:Y:S01]  /*06c0*/  LDG.E R8, desc[UR8][R14.64+0x18] ;  /* 0x000018080e087981 */ /* 0x000f22000c1e1900 */
[----:B------:R-:W-:-:S03]  /*06d0*/  IMAD.WIDE.U32 R30, R7, 0x4, R16 ;  /* 0x00000004071e7825 */ /* 0x000fc600078e0010 */
[----:B------:R-:W5:Y:S04]  /*06e0*/  LDG.E R28, desc[UR8][R28.64] ;  /* 0x000000081c1c7981 */ /* 0x000f68000c1e1900 */
[----:B------:R0:W2:Y:S04]  /*06f0*/  LDG.E R34, desc[UR8][R30.64] ;  /* 0x000000081e227981 */ /* 0x0000a8000c1e1900 */
[----:B------:R-:W5:Y:S01]  /*0700*/  LDG.E R29, desc[UR8][R18.64+0x18] ;  /* 0x00001808121d7981 */ /* 0x000f62000c1e1900 */
[C---:B0-----:R-:W-:Y:S02]  /*0710*/  IADD3 R31, PT, PT, R7.reuse, 0xa9, RZ ;  /* 0x000000a9071f7810 */ /* 0x041fe40007ffe0ff */
[----:B------:R-:W-:-:S03]  /*0720*/  IADD3 R33, PT, PT, R7, 0x1fb, RZ ;  /* 0x000001fb07217810 */ /* 0x000fc60007ffe0ff */
[----:B------:R-:W-:-:S06]  /*0730*/  IMAD.WIDE.U32 R30, R31, 0x4, R16 ;  /* 0x000000041f1e7825 */ /* 0x000fcc00078e0010 */
[----:B------:R-:W2:Y:S01]  /*0740*/  LDG.E R31, desc[UR8][R30.64] ;  /* 0x000000081e1f7981 */ /* 0x000ea2000c1e1900 */
[----:B------:R-:W0:Y:S03]  /*0750*/  LDCU UR7, c[0x3][UR10+0xc] ;  /* 0x00c001800a0777ac */ /* 0x000e260008000800 */
[----:B------:R-:W2:Y:S01]  /*0760*/  LDG.E R30, desc[UR8][R20.64+0x48] ;  /* 0x00004808141e7981 */ /* 0x000ea2000c1e1900 */
[----:B---3--:R-:W-:Y:S01]  /*0770*/  FFMA R35, R9, R35, R36 ;  /* 0x0000002309237223 */ /* 0x008fe20000000024 */
[----:B------:R-:W-:Y:S02]  /*0780*/  IADD3 R9, PT, PT, R7, 0x152, RZ ;  /* 0x0000015207097810 */ /* 0x000fe40007ffe0ff */
[----:B------:R-:W3:Y:S01]  /*0790*/  LDG.E R36, desc[UR8][R22.64+0x30] ;  /* 0x0000300816247981 */ /* 0x000ee2000c1e1900 */
[----:B----4-:R-:W-:Y:S02]  /*07a0*/  FFMA R35, R32, R8, R35 ;  /* 0x0000000820237223 */ /* 0x010fe40000000023 */
[----:B------:R-:W-:-:S06]  /*07b0*/  IMAD.WIDE.U32 R8, R9, 0x4, R16 ;  /* 0x0000000409087825 */ /* 0x000fcc00078e0010 */
[----:B------:R-:W4:Y:S01]  /*07c0*/  LDG.E R8, desc[UR8][R8.64] ;  /* 0x0000000808087981 */ /* 0x000f22000c1e1900 */
[----:B-----5:R-:W-:Y:S01]  /*07d0*/  FFMA R35, R28, R29, R35 ;  /* 0x0000001d1c237223 */ /* 0x020fe20000000023 */
[----:B------:R-:W-:Y:S02]  /*07e0*/  IMAD.WIDE.U32 R28, R33, 0x4, R16 ;  /* 0x00000004211c7825 */ /* 0x000fe400078e0010 */
[----:B------:R-:W5:Y:S02]  /*07f0*/  LDG.E R33, desc[UR8][R24.64+0x30] ;  /* 0x0000300818217981 */ /* 0x000f64000c1e1900 */
[----:B--2---:R-:W-:Y:S01]  /*0800*/  FFMA R32, R34, R37, R35 ;  /* 0x0000002522207223 */ /* 0x004fe20000000023 */
[----:B------:R-:W-:Y:S01]  /*0810*/  IADD3 R35, PT, PT, R7, 0x2a4, RZ ;  /* 0x000002a407237810 */ /* 0x000fe20007ffe0ff */
[----:B------:R-:W4:Y:S04]  /*0820*/  LDG.E R9, desc[UR8][R26.64+0x30] ;  /* 0x000030081a097981 */ /* 0x000f28000c1e1900 */
[----:B------:R-:W-:Y:S01]  /*0830*/  IMAD.WIDE.U32 R34, R35, 0x4, R16 ;  /* 0x0000000423227825 */ /* 0x000fe200078e0010 */
[----:B------:R-:W3:Y:S04]  /*0840*/  LDG.E R28, desc[UR8][R28.64] ;  /* 0x000000081c1c7981 */ /* 0x000ee8000c1e1900 */
[----:B------:R-:W2:Y:S04]  /*0850*/  LDG.E R37, desc[UR8][R14.64+0x30] ;  /* 0x000030080e257981 */ /* 0x000ea8000c1e1900 */
[----:B------:R-:W2:Y:S01]  /*0860*/  LDG.E R34, desc[UR8][R34.64] ;  /* 0x0000000822227981 */ /* 0x000ea2000c1e1900 */
[----:B-----5:R-:W-:Y:S01]  /*0870*/  FFMA R31, R31, R33, R32 ;  /* 0x000000211f1f7223 */ /* 0x020fe20000000020 */
[----:B------:R-:W-:-:S03]  /*0880*/  IADD3 R33, PT, PT, R7, 0x34d, RZ ;  /* 0x0000034d07217810 */ /* 0x000fc60007ffe0ff */
[----:B----4-:R-:W-:Y:S01]  /*0890*/  FFMA R31, R8, R9, R31 ;  /* 0x00000009081f7223 */ /* 0x010fe2000000001f */
[----:B0-----:R-:W-:Y:S01]  /*08a0*/  IADD3 R8, PT, PT, R6, UR7, RZ ;  /* 0x0000000706087c10 */ /* 0x001fe2000fffe0ff */
[----:B------:R-:W-:-:S04]  /*08b0*/  IMAD.WIDE.U32 R32, R33, 0x4, R16 ;  /* 0x0000000421207825 */ /* 0x000fc800078e0010 */
[----:B---3--:R-:W-:Y:S01]  /*08c0*/  FFMA R9, R28, R36, R31 ;  /* 0x000000241c097223 */ /* 0x008fe2000000001f */
[----:B------:R-:W-:Y:S01]  /*08d0*/  IMAD R31, R5, 0x3f6, R8 ;  /* 0x000003f6051f7824 */ /* 0x000fe200078e0208 */
[----:B------:R-:W3:Y:S04]  /*08e0*/  LDG.E R32, desc[UR8][R32.64] ;  /* 0x0000000820207981 */ /* 0x000ee8000c1e1900 */
[C---:B------:R-:W-:Y:S01]  /*08f0*/  IADD3 R29, PT, PT, R31.reuse, 0xa9, RZ ;  /* 0x000000a91f1d7810 */ /* 0x040fe20007ffe0ff */
[----:B--2---:R-:W-:Y:S01]  /*0900*/  FFMA R9, R34, R37, R9 ;  /* 0x0000002522097223 */ /* 0x004fe20000000009 */
[--C-:B------:R-:W-:Y:S01]  /*0910*/  IMAD.WIDE.U32 R36, R31, 0x4, R16.reuse ;  /* 0x000000041f247825 */ /* 0x100fe200078e0010 */
[----:B------:R-:W3:Y:S03]  /*0920*/  LDG.E R34, desc[UR8][R18.64+0x30] ;  /* 0x0000300812227981 */ /* 0x000ee6000c1e1900 */
[----:B------:R-:W-:Y:S01]  /*0930*/  IMAD.WIDE.U32 R28, R29, 0x4, R16 ;  /* 0x000000041d1c7825 */ /* 0x000fe200078e0010 */
[----:B------:R-:W2:Y:S01]  /*0940*/  LDG.E R7, desc[UR8][R36.64] ;  /* 0x0000000824077981 */ /* 0x000ea2000c1e1900 */
[----:B------:R-:W-:-:S03]  /*0950*/  IADD3 R35, PT, PT, R31, 0x152, RZ ;  /* 0x000001521f237810 */ /* 0x000fc60007ffe0ff */
[----:B------:R0:W4:Y:S04]  /*0960*/  LDG.E R33, desc[UR8][R28.64] ;  /* 0x000000081c217981 */ /* 0x000128000c1e1900 */
[----:B------:R-:W4:Y:S01]  /*0970*/  LDG.E R8, desc[UR8][R24.64+0x48] ;  /* 0x0000480818087981 */ /* 0x000f22000c1e1900 */
[----:B------:R-:W1:Y:S03]  /*0980*/  LDCU UR7, c[0x3][UR10+0x10] ;  /* 0x00c002000a0777ac */ /* 0x000e660008000800 */
[----:B------:R5:W4:Y:S01]  /*0990*/  LDG.E R37, desc[UR8][R20.64+0x60] ;  /* 0x0000600814257981 */ /* 0x000b22000c1e1900 */
[----:B0-----:R-:W-:-:S03]  /*09a0*/  IMAD.WIDE.U32 R28, R35, 0x4, R16 ;  /* 0x00000004231c7825 */ /* 0x001fc600078e0010 */
[----:B------:R-:W4:Y:S04]  /*09b0*/  LDG.E R35, desc[UR8][R26.64+0x48] ;  /* 0x000048081a237981 */ /* 0x000f28000c1e1900 */
[----:B------:R-:W4:Y:S01]  /*09c0*/  LDG.E R28, desc[UR8][R28.64] ;  /* 0x000000081c1c7981 */ /* 0x000f22000c1e1900 */
[----:B-----5:R-:W-:-:S03]  /*09d0*/  IADD3 R21, PT, PT, R31, 0x1fb, RZ ;  /* 0x000001fb1f157810 */ /* 0x020fc60007ffe0ff */
[----:B------:R0:W5:Y:S04]  /*09e0*/  LDG.E R36, desc[UR8][R26.64+0x60] ;  /* 0x000060081a247981 */ /* 0x000168000c1e1900 */
[----:B------:R-:W5:Y:S04]  /*09f0*/  LDG.E R24, desc[UR8][R24.64+0x60] ;  /* 0x0000600818187981 */ /* 0x000f68000c1e1900 */
[----:B------:R-:W5:Y:S01]  /*0a00*/  LDG.E R29, desc[UR8][R14.64+0x60] ;  /* 0x000060080e1d7981 */ /* 0x000f62000c1e1900 */
[C---:B0-----:R-:W-:Y:S02]  /*0a10*/  IADD3 R27, PT, PT, R31.reuse, 0x2a4, RZ ;  /* 0x000002a41f1b7810 */ /* 0x041fe40007ffe0ff */
[----:B------:R-:W-:Y:S01]  /*0a20*/  IADD3 R31, PT, PT, R31, 0x34d, RZ ;  /* 0x0000034d1f1f7810 */ /* 0x000fe20007ffe0ff */
[----:B---3--:R-:W-:Y:S01]  /*0a30*/  FFMA R20, R32, R34, R9 ;  /* 0x0000002220147223 */ /* 0x008fe20000000009 */
[----:B-1----:R-:W-:Y:S01]  /*0a40*/  IADD3 R9, PT, PT, R6, UR7, RZ ;  /* 0x0000000706097c10 */ /* 0x002fe2000fffe0ff */
[----:B------:R-:W3:Y:S02]  /*0a50*/  LDG.E R32, desc[UR8][R22.64+0x48] ;  /* 0x0000480816207981 */ /* 0x000ee4000c1e1900 */
[----:B--2---:R-:W-:-:S02]  /*0a60*/  FFMA R20, R7, R30, R20 ;  /* 0x0000001e07147223 */ /* 0x004fc40000000014 */
[----:B------:R-:W-:Y:S01]  /*0a70*/  IMAD R30, R5, 0x3f6, R9 ;  /* 0x000003f6051e7824 */ /* 0x000fe200078e0209 */
[----:B------:R0:W2:Y:S04]  /*0a80*/  LDG.E R34, desc[UR8][R22.64+0x60] ;  /* 0x0000600816227981 */ /* 0x0000a8000c1e1900 */
[----:B------:R1:W5:Y:S01]  /*0a90*/  LDG.E R7, desc[UR8][R14.64+0x48] ;  /* 0x000048080e077981 */ /* 0x000362000c1e1900 */
[----:B----4-:R-:W-:Y:S01]  /*0aa0*/  FFMA R33, R33, R8, R20 ;  /* 0x0000000821217223 */ /* 0x010fe20000000014 */
[----:B------:R-:W-:-:S04]  /*0ab0*/  IMAD.WIDE.U32 R8, R21, 0x4, R16 ;  /* 0x0000000415087825 */ /* 0x000fc800078e0010 */
[--C-:B------:R-:W-:Y:S01]  /*0ac0*/  IMAD.WIDE.U32 R20, R27, 0x4, R16.reuse ;  /* 0x000000041b147825 */ /* 0x100fe200078e0010 */
[----:B------:R4:W3:Y:S03]  /*0ad0*/  LDG.E R25, desc[UR8][R8.64] ;  /* 0x0000000808197981 */ /* 0x0008e6000c1e1900 */
[C---:B0-----:R-:W-:Y:S01]  /*0ae0*/  IMAD.WIDE.U32 R22, R30.reuse, 0x4, R16 ;  /* 0x000000041e167825 */ /* 0x041fe200078e0010 */
[----:B-1----:R-:W-:-:S03]  /*0af0*/  IADD3 R15, PT, PT, R30, 0xa9, RZ ;  /* 0x000000a91e0f7810 */ /* 0x002fc60007ffe0ff */
[----:B------:R-:W-:Y:S02]  /*0b00*/  IMAD.WIDE.U32 R26, R31, 0x4, R16 ;  /* 0x000000041f1a7825 */ /* 0x000fe400078e0010 */
[----:B------:R0:W5:Y:S02]  /*0b10*/  LDG.E R31, desc[UR8][R20.64] ;  /* 0x00000008141f7981 */ /* 0x000164000c1e1900 */
[----:B------:R-:W-:Y:S01]  /*0b20*/  FFMA R28, R28, R35, R33 ;  /* 0x000000231c1c7223 */ /* 0x000fe20000000021 */
[----:B------:R-:W-:Y:S01]  /*0b30*/  IADD3 R14, PT, PT, R30, 0x152, RZ ;  /* 0x000001521e0e7810 */ /* 0x000fe20007ffe0ff */
[----:B------:R-:W2:Y:S01]  /*0b40*/  LDG.E R22, desc[UR8][R22.64] ;  /* 0x0000000816167981 */ /* 0x000ea2000c1e1900 */
[----:B----4-:R-:W-:-:S03]  /*0b50*/  IMAD.WIDE.U32 R8, R15, 0x4, R16 ;  /* 0x000000040f087825 */ /* 0x010fc600078e0010 */
[----:B------:R-:W4:Y:S01]  /*0b60*/  LDG.E R33, desc[UR8][R18.64+0x48] ;  /* 0x0000480812217981 */ /* 0x000f22000c1e1900 */
[----:B------:R-:W-:-:S03]  /*0b70*/  IADD3 R35, PT, PT, R30, 0x1fb, RZ ;  /* 0x000001fb1e237810 */ /* 0x000fc60007ffe0ff */
[----:B------:R1:W4:Y:S01]  /*0b80*/  LDG.E R23, desc[UR8][R26.64] ;  /* 0x000000081a177981 */ /* 0x000322000c1e1900 */
[----:B------:R-:W-:-:S03]  /*0b90*/  IMAD.WIDE.U32 R14, R14, 0x4, R16 ;  /* 0x000000040e0e7825 */ /* 0x000fc600078e0010 */
[----:B------:R-:W2:Y:S01]  /*0ba0*/  LDG.E R9, desc[UR8][R8.64] ;  /* 0x0000000808097981 */ /* 0x000ea2000c1e1900 */
[--C-:B0-----:R-:W-:Y:S01]  /*0bb0*/  IMAD.WIDE.U32 R20, R35, 0x4, R16.reuse ;  /* 0x0000000423147825 */ /* 0x101fe200078e0010 */
[C---:B------:R-:W-:Y:S02]  /*0bc0*/  IADD3 R35, PT, PT, R30.reuse, 0x2a4, RZ ;  /* 0x000002a41e237810 */ /* 0x040fe40007ffe0ff */
[----:B------:R-:W2:Y:S01]  /*0bd0*/  LDG.E R15, desc[UR8][R14.64] ;  /* 0x000000080e0f7981 */ /* 0x000ea2000c1e1900 */
[----:B------:R-:W-:Y:S02]  /*0be0*/  IADD3 R30, PT, PT, R30, 0x34d, RZ ;  /* 0x0000034d1e1e7810 */ /* 0x000fe40007ffe0ff */
[--C-:B-1----:R-:W-:Y:S01]  /*0bf0*/  IMAD.WIDE.U32 R26, R35, 0x4, R16.reuse ;  /* 0x00000004231a7825 */ /* 0x102fe200078e0010 */
[----:B------:R-:W2:Y:S03]  /*0c00*/  LDG.E R21, desc[UR8][R20.64] ;  /* 0x0000000814157981 */ /* 0x000ea6000c1e1900 */
[----:B------:R-:W-:Y:S01]  /*0c10*/  IMAD.WIDE.U32 R16, R30, 0x4, R16 ;  /* 0x000000041e107825 */ /* 0x000fe200078e0010 */
[----:B------:R-:W2:Y:S04]  /*0c20*/  LDG.E R18, desc[UR8][R18.64+0x60] ;  /* 0x0000600812127981 */ /* 0x000ea8000c1e1900 */
[----:B------:R-:W2:Y:S04]  /*0c30*/  LDG.E R26, desc[UR8][R26.64] ;  /* 0x000000081a1a7981 */ /* 0x000ea8000c1e1900 */
[----:B------:R-:W2:Y:S01]  /*0c40*/  LDG.E R16, desc[UR8][R16.64] ;  /* 0x0000000810107981 */ /* 0x000ea2000c1e1900 */
[----:B------:R-:W-:-:S02]  /*0c50*/  UIADD3 UR5, UP0, UPT, UR5, 0x78, URZ ;  /* 0x0000007805057890 */ /* 0x000fc4000ff1e0ff */
[----:B------:R-:W-:Y:S02]  /*0c60*/  UIADD3 UR4, UPT, UPT, UR4, 0x5, URZ ;  /* 0x0000000504047890 */ /* 0x000fe4000fffe0ff */
[----:B------:R-:W-:Y:S02]  /*0c70*/  UIADD3.X UR6, UPT, UPT, URZ, UR6, URZ, UP0, !UPT ;  /* 0x00000006ff067290 */ /* 0x000fe400087fe4ff */
[----:B------:R-:W-:Y:S02]  /*0c80*/  UISETP.NE.AND UP0, UPT, UR4, 0x19, UPT ;  /* 0x000000190400788c */ /* 0x000fe4000bf05270 */
[----:B------:R-:W-:Y:S01]  /*0c90*/  UIADD3 UR10, UPT, UPT, UR10, 0x14, URZ ;  /* 0x000000140a0a7890 */ /* 0x000fe2000fffe0ff */
[----:B---3--:R-:W-:-:S04]  /*0ca0*/  FFMA R28, R25, R32, R28 ;  /* 0x00000020191c7223 */ /* 0x008fc8000000001c */
[----:B-----5:R-:W-:-:S04]  /*0cb0*/  FFMA R28, R31, R7, R28 ;  /* 0x000000071f1c7223 */ /* 0x020fc8000000001c */
[----:B----4-:R-:W-:-:S04]  /*0cc0*/  FFMA R23, R23, R33, R28 ;  /* 0x0000002117177223 */ /* 0x010fc8000000001c */
[----:B--2---:R-:W-:-:S04]  /*0cd0*/  FFMA R22, R22, R37, R23 ;  /* 0x0000002516167223 */ /* 0x004fc80000000017 */
[----:B------:R-:W-:-:S04]  /*0ce0*/  FFMA R22, R9, R24, R22 ;  /* 0x0000001809167223 */ /* 0x000fc80000000016 */
[----:B------:R-:W-:-:S04]  /*0cf0*/  FFMA R22, R15, R36, R22 ;  /* 0x000000240f167223 */ /* 0x000fc80000000016 */
[----:B------:R-:W-:-:S04]  /*0d00*/  FFMA R21, R21, R34, R22 ;  /* 0x0000002215157223 */ /* 0x000fc80000000016 */
[----:B------:R-:W-:-:S04]  /*0d10*/  FFMA R21, R26, R29, R21 ;  /* 0x0000001d1a157223 */ /* 0x000fc80000000015 */
[----:B------:R-:W-:Y:S01]  /*0d20*/  FFMA R31, R16, R18, R21 ;  /* 0x00000012101f7223 */ /* 0x000fe20000000015 */
[----:B------:R-:W-:Y:S06]  /*0d30*/  BRA.U UP0, `(.L_x_8) ;  /* 0xfffffff500087547 */ /* 0x000fec000b83ffff */
[----:B------:R-:W0:Y:S01]  /*0d40*/  F2F.F64.F32 R6, R31 ;  /* 0x0000001f00067310 */ /* 0x000e220000201800 */
[----:B------:R-:W-:Y:S01]  /*0d50*/  UMOV UR4, 0x571f7693 ;  /* 0x571f769300047882 */ /* 0x000fe20000000000 */
[----:B------:R-:W-:Y:S01]  /*0d60*/  UMOV UR5, 0x3fe55555 ;  /* 0x3fe5555500057882 */ /* 0x000fe20000000000 */
[----:B------:R-:W-:Y:S01]  /*0d70*/  BSSY.RECONVERGENT B0, `(.L_x_9) ;  /* 0x0000024000007945 */ /* 0x000fe20003800200 */
        /* <DEDUP_REMOVED lines=26> */
.L_x_10:
        /* <DEDUP_REMOVED lines=9> */
.L_x_11:
[----:B------:R-:W-:Y:S05]  /*0fb0*/  BSYNC.RECONVERGENT B0 ;  /* 0x0000000000007941 */ /* 0x000fea0003800200 */
.L_x_9:
[----:B------:R-:W0:Y:S01]  /*0fc0*/  F2F.F64.F32 R6, R10 ;  /* 0x0000000a00067310 */ /* 0x000e220000201800 */
[----:B------:R-:W1:Y:S01]  /*0fd0*/  LDC.64 R8, c[0x0][0x390] ;  /* 0x0000e400ff087b82 */ /* 0x000e620000000a00 */
[----:B------:R-:W-:Y:S01]  /*0fe0*/  UMOV UR4, 0x8ef34d6a ;  /* 0x8ef34d6a00047882 */ /* 0x000fe20000000000 */
[----:B------:R-:W-:Y:S01]  /*0ff0*/  UMOV UR5, 0x3ffb7453 ;  /* 0x3ffb745300057882 */ /* 0x000fe20000000000 */
[----:B------:R-:W-:-:S04]  /*1000*/  IMAD R3, R0, 0x19, R3 ;  /* 0x0000001900037824 */ /* 0x000fc800078e0203 */
[----:B------:R-:W-:-:S04]  /*1010*/  IMAD R4, R4, 0x5, R3 ;  /* 0x0000000504047824 */ /* 0x000fc800078e0203 */
[----:B------:R-:W-:Y:S01]  /*1020*/  IMAD R3, R5, 0x4e2, R4 ;  /* 0x000004e205037824 */ /* 0x000fe200078e0204 */
[----:B0-----:R-:W-:-:S10]  /*1030*/  DMUL R6, R6, UR4 ;  /* 0x0000000406067c28 */ /* 0x001fd40008000000 */
[----:B------:R-:W0:Y:S01]  /*1040*/  F2F.F32.F64 R7, R6 ;  /* 0x0000000600077310 */ /* 0x000e220000301000 */
[----:B-1----:R-:W-:-:S05]  /*1050*/  IMAD.WIDE.U32 R2, R3, 0x4, R8 ;  /* 0x0000000403027825 */ /* 0x002fca00078e0008 */
[----:B0-----:R-:W-:Y:S01]  /*1060*/  STG.E desc[UR8][R2.64], R7 ;  /* 0x0000000702007986 */ /* 0x001fe2000c101908 */
[----:B------:R-:W-:Y:S05]  /*1070*/  EXIT ;  /* 0x000000000000794d */ /* 0x000fea0003800000 */
.L_x_12:
        /* <DEDUP_REMOVED lines=16> */
.L_x_19:


//--------------------- .text._Z17executeFirstLayerPfS_S_ --------------------------
	.section	.text._Z17executeFirstLayerPfS_S_,"ax",@progbits
	.align	128
.text._Z17executeFirstLayerPfS_S_:
        .type           _Z17executeFirstLayerPfS_S_,@function
        .size           _Z17executeFirstLayerPfS_S_,(.L_x_20 - _Z17executeFirstLayerPfS_S_)
        .other          _Z17executeFirstLayerPfS_S_,@"STO_CUDA_ENTRY STV_DEFAULT"
_Z17executeFirstLayerPfS_S_:
[----:B------:R-:W-:Y:S01]  /*0000*/  LDC R1, c[0x0][0x37c] ;  /* 0x0000df00ff017b82 */ /* 0x000fe20000000800 */
[----:B------:R-:W0:Y:S07]  /*0010*/  S2R R0, SR_TID.X ;  /* 0x0000000000007919 */ /* 0x000e2e0000002100 */
[----:B------:R-:W1:Y:S01]  /*0020*/  LDC.64 R14, c[0x0][0x388] ;  /* 0x0000e200ff0e7b82 */ /* 0x000e620000000a00 */
[----:B------:R-:W2:Y:S01]  /*0030*/  LDCU.128 UR8, c[0x3][URZ] ;  /* 0x00c00000ff0877ac */ /* 0x000ea20008000c00 */
[----:B------:R-:W0:Y:S01]  /*0040*/  S2R R2, SR_TID.Y ;  /* 0x0000000000027919 */ /* 0x000e220000002200 */
[----:B------:R-:W3:Y:S01]  /*0050*/  LDCU.64 UR4, c[0x0][0x358] ;  /* 0x00006b00ff0477ac */ /* 0x000ee20008000a00 */
[----:B------:R-:W4:Y:S04]  /*0060*/  S2R R3, SR_CTAID.X ;  /* 0x0000000000037919 */ /* 0x000f280000002500 */
[----:B------:R-:W5:Y:S01]  /*0070*/  LDC.64 R12, c[0x0][0x380] ;  /* 0x0000e000ff0c7b82 */ /* 0x000f620000000a00 */
[----:B------:R-:W5:Y:S01]  /*0080*/  LDCU.128 UR12, c[0x3][0x10] ;  /* 0x00c00200ff0c77ac */ /* 0x000f620008000c00 */
[----:B------:R-:W3:Y:S01]  /*0090*/  S2R R4, SR_CTAID.Y ;  /* 0x0000000000047919 */ /* 0x000ee20000002600 */
[----:B------:R-:W5:Y:S01]  /*00a0*/  LDCU UR6, c[0x3][0x60] ;  /* 0x00c00c00ff0677ac */ /* 0x000f620008000800 */
[----:B0-----:R-:W-:-:S02]  /*00b0*/  IMAD R8, R2, 0x1d, R0 ;  /* 0x0000001d02087824 */ /* 0x001fc400078e0200 */
[----:B----4-:R-:W-:-:S03]  /*00c0*/  IMAD R25, R3, 0x1a, RZ ;  /* 0x0000001a03197824 */ /* 0x010fc600078e02ff */
[----:B------:R-:W-:-:S04]  /*00d0*/  SHF.L.U32 R8, R8, 0x1, RZ ;  /* 0x0000000108087819 */ /* 0x000fc800000006ff */
[C---:B--2---:R-:W-:Y:S02]  /*00e0*/  IADD3 R7, PT, PT, R8.reuse, UR8, RZ ;  /* 0x0000000808077c10 */ /* 0x044fe4000fffe0ff */
[C---:B------:R-:W-:Y:S01]  /*00f0*/  IADD3 R5, PT, PT, R25.reuse, 0x1, RZ ;  /* 0x0000000119057810 */ /* 0x040fe20007ffe0ff */
[----:B-1----:R-:W-:Y:S01]  /*0100*/  IMAD.WIDE R24, R25, 0x4, R14 ;  /* 0x0000000419187825 */ /* 0x002fe200078e020e */
[C---:B------:R-:W-:Y:S02]  /*0110*/  IADD3 R9, PT, PT, R8.reuse, UR9, RZ ;  /* 0x0000000908097c10 */ /* 0x040fe4000fffe0ff */
[----:B------:R-:W-:Y:S01]  /*0120*/  IADD3 R11, PT, PT, R8, UR10, RZ ;  /* 0x0000000a080b7c10 */ /* 0x000fe2000fffe0ff */
[----:B---3--:R-:W-:Y:S01]  /*0130*/  IMAD R7, R4, 0x349, R7 ;  /* 0x0000034904077824 */ /* 0x008fe200078e0207 */
[----:B------:R-:W-:Y:S01]  /*0140*/  IADD3 R17, PT, PT, R8, UR11, RZ ;  /* 0x0000000b08117c10 */ /* 0x000fe2000fffe0ff */
[----:B------:R-:W-:Y:S01]  /*0150*/  IMAD.WIDE R14, R5, 0x4, R14 ;  /* 0x00000004050e7825 */ /* 0x000fe200078e020e */
[----:B------:R-:W2:Y:S03]  /*0160*/  LDG.E R24, desc[UR4][R24.64] ;  /* 0x0000000418187981 */ /* 0x000ea6000c1e1900 */
[----:B-----5:R-:W-:Y:S01]  /*0170*/  IMAD.WIDE.U32 R6, R7, 0x4, R12 ;  /* 0x0000000407067825 */ /* 0x020fe200078e000c */
[----:B------:R-:W3:Y:S03]  /*0180*/  LDG.E R23, desc[UR4][R14.64] ;  /* 0x000000040e177981 */ /* 0x000ee6000c1e1900 */
[C---:B------:R-:W-:Y:S01]  /*0190*/  IMAD R9, R4.reuse, 0x349, R9 ;  /* 0x0000034904097824 */ /* 0x040fe200078e0209 */
[----:B------:R0:W3:Y:S01]  /*01a0*/  LDG.E R22, desc[UR4][R6.64] ;  /* 0x0000000406167981 */ /* 0x0000e2000c1e1900 */
[----:B------:R-:W-:Y:S01]  /*01b0*/  IMAD R11, R4, 0x349, R11 ;  /* 0x00000349040b7824 */ /* 0x000fe200078e020b */
[----:B------:R-:W1:Y:S01]  /*01c0*/  LDCU.128 UR8, c[0x3][0x20] ;  /* 0x00c00400ff0877ac */ /* 0x000e620008000c00 */
[----:B------:R-:W-:Y:S01]  /*01d0*/  IMAD.WIDE.U32 R28, R9, 0x4, R12 ;  /* 0x00000004091c7825 */ /* 0x000fe200078e000c */
[----:B------:R-:W-:Y:S01]  /*01e0*/  IADD3 R5, PT, PT, R8, UR12, RZ ;  /* 0x0000000c08057c10 */ /* 0x000fe2000fffe0ff */
[----:B------:R-:W4:Y:S02]  /*01f0*/  LDG.E R9, desc[UR4][R14.64+0x4] ;  /* 0x000004040e097981 */ /* 0x000f24000c1e1900 */
[----:B------:R-:W-:-:S02]  /*0200*/  IMAD R17, R4, 0x349, R17 ;  /* 0x0000034904117824 */ /* 0x000fc400078e0211 */
[----:B------:R-:W-:Y:S01]  /*0210*/  IMAD.WIDE.U32 R26, R11, 0x4, R12 ;  /* 0x000000040b1a7825 */ /* 0x000fe200078e000c */
[----:B------:R5:W4:Y:S03]  /*0220*/  LDG.E R21, desc[UR4][R28.64] ;  /* 0x000000041c157981 */ /* 0x000b26000c1e1900 */
[----:B------:R-:W-:Y:S01]  /*0230*/  IMAD R5, R4, 0x349, R5 ;  /* 0x0000034904057824 */ /* 0x000fe200078e0205 */
[----:B------:R-:W4:Y:S01]  /*0240*/  LDG.E R19, desc[UR4][R26.64] ;  /* 0x000000041a137981 */ /* 0x000f22000c1e1900 */
[----:B------:R-:W-:-:S03]  /*0250*/  IMAD.WIDE.U32 R16, R17, 0x4, R12 ;  /* 0x0000000411107825 */ /* 0x000fc600078e000c */
[----:B------:R-:W4:Y:S01]  /*0260*/  LDG.E R20, desc[UR4][R14.64+0x8] ;  /* 0x000008040e147981 */ /* 0x000f22000c1e1900 */
[----:B0-----:R-:W-:Y:S01]  /*0270*/  IMAD.WIDE.U32 R6, R5, 0x4, R12 ;  /* 0x0000000405067825 */ /* 0x001fe200078e000c */
[----:B------:R-:W-:Y:S02]  /*0280*/  IADD3 R25, PT, PT, R8, UR13, RZ ;  /* 0x0000000d08197c10 */ /* 0x000fe4000fffe0ff */
[----:B------:R-:W4:Y:S04]  /*0290*/  LDG.E R11, desc[UR4][R16.64] ;  /* 0x00000004100b7981 */ /* 0x000f28000c1e1900 */
[----:B------:R-:W4:Y:S01]  /*02a0*/  LDG.E R18, desc[UR4][R14.64+0xc] ;  /* 0x00000c040e127981 */ /* 0x000f22000c1e1900 */
[----:B------:R-:W-:Y:S01]  /*02b0*/  IMAD R25, R4, 0x349, R25 ;  /* 0x0000034904197824 */ /* 0x000fe200078e0219 */
[----:B-----5:R-:W-:-:S02]  /*02c0*/  IADD3 R29, PT, PT, R8, UR14, RZ ;  /* 0x0000000e081d7c10 */ /* 0x020fc4000fffe0ff */
[----:B------:R0:W5:Y:S04]  /*02d0*/  LDG.E R10, desc[UR4][R6.64] ;  /* 0x00000004060a7981 */ /* 0x000168000c1e1900 */
[----:B------:R-:W5:Y:S01]  /*02e0*/  LDG.E R5, desc[UR4][R14.64+0x10] ;  /* 0x000010040e057981 */ /* 0x000f62000c1e1900 */
[----:B------:R-:W-:Y:S02]  /*02f0*/  IMAD R29, R4, 0x349, R29 ;  /* 0x00000349041d7824 */ /* 0x000fe400078e021d */
[--C-:B0-----:R-:W-:Y:S01]  /*0300*/  IMAD.WIDE.U32 R6, R25, 0x4, R12.reuse ;  /* 0x0000000419067825 */ /* 0x101fe200078e000c */
[----:B------:R-:W-:Y:S01]  /*0310*/  IADD3 R25, PT, PT, R8, UR15, RZ ;  /* 0x0000000f08197c10 */ /* 0x000fe2000fffe0ff */
[----:B------:R-:W0:Y:S02]  /*0320*/  LDCU.128 UR12, c[0x3][0x30] ;  /* 0x00c00600ff0c77ac */ /* 0x000e240008000c00 */
[----:B------:R-:W-:-:S02]  /*0330*/  IMAD.WIDE.U32 R16, R29, 0x4, R12 ;  /* 0x000000041d107825 */ /* 0x000fc400078e000c */
[----:B------:R-:W5:Y:S02]  /*0340*/  LDG.E R7, desc[UR4][R6.64] ;  /* 0x0000000406077981 */ /* 0x000f64000c1e1900 */
[----:B------:R-:W-:Y:S02]  /*0350*/  IMAD R25, R4, 0x349, R25 ;  /* 0x0000034904197824 */ /* 0x000fe400078e0219 */
[----:B------:R1:W5:Y:S04]  /*0360*/  LDG.E R26, desc[UR4][R16.64] ;  /* 0x00000004101a7981 */ /* 0x000368000c1e1900 */
[----:B------:R-:W5:Y:S01]  /*0370*/  LDG.E R6, desc[UR4][R14.64+0x14] ;  /* 0x000014040e067981 */ /* 0x000f62000c1e1900 */
[----:B-1----:R-:W-:-:S03]  /*0380*/  IMAD.WIDE.U32 R16, R25, 0x4, R12 ;  /* 0x0000000419107825 */ /* 0x002fc600078e000c */
[----:B------:R-:W5:Y:S04]  /*0390*/  LDG.E R25, desc[UR4][R14.64+0x18] ;  /* 0x000018040e197981 */ /* 0x000f68000c1e1900 */
[----:B------:R-:W5:Y:S04]  /*03a0*/  LDG.E R16, desc[UR4][R16.64] ;  /* 0x0000000410107981 */ /* 0x000f68000c1e1900 */
[----:B------:R-:W5:Y:S01]  /*03b0*/  LDG.E R17, desc[UR4][R14.64+0x1c] ;  /* 0x00001c040e117981 */ /* 0x000f62000c1e1900 */
[----:B0-----:R-:W-:-:S05]  /*03c0*/  IADD3 R29, PT, PT, R8, UR12, RZ ;  /* 0x0000000c081d7c10 */ /* 0x001fca000fffe0ff */
[----:B------:R-:W-:Y:S02]  /*03d0*/  IMAD R29, R4, 0x349, R29 ;  /* 0x00000349041d7824 */ /* 0x000fe400078e021d */
[----:B--2---:R-:W-:-:S04]  /*03e0*/  FADD R27, RZ, R24 ;  /* 0x00000018ff1b7221 */ /* 0x004fc80000000000 */
[----:B---3--:R-:W-:Y:S01]  /*03f0*/  FFMA R22, R22, R23, R27 ;  /* 0x0000001716167223 */ /* 0x008fe2000000001b */
[----:B------:R-:W-:-:S03]  /*0400*/  IADD3 R23, PT, PT, R8, UR8, RZ ;  /* 0x0000000808177c10 */ /* 0x000fc6000fffe0ff */
[----:B----4-:R-:W-:Y:S02]  /*0410*/  FFMA R22, R21, R9, R22 ;  /* 0x0000000915167223 */ /* 0x010fe40000000016 */
[----:B------:R-:W-:Y:S01]  /*0420*/  IMAD R21, R4, 0x349, R23 ;  /* 0x0000034904157824 */ /* 0x000fe200078e0217 */
[C---:B------:R-:W-:Y:S01]  /*0430*/  IADD3 R23, PT, PT, R8.reuse, UR10, RZ ;  /* 0x0000000a08177c10 */ /* 0x040fe2000fffe0ff */
[----:B------:R-:W-:Y:S01]  /*0440*/  FFMA R22, R19, R20, R22 ;  /* 0x0000001413167223 */ /* 0x000fe20000000016 */
[C---:B------:R-:W-:Y:S01]  /*0450*/  IADD3 R19, PT, PT, R8.reuse, UR9, RZ ;  /* 0x0000000908137c10 */ /* 0x040fe2000fffe0ff */
[----:B------:R-:W-:Y:S01]  /*0460*/  IMAD.WIDE.U32 R20, R21, 0x4, R12 ;  /* 0x0000000415147825 */ /* 0x000fe200078e000c */
[----:B------:R-:W-:Y:S01]  /*0470*/  IADD3 R27, PT, PT, R8, UR11, RZ ;  /* 0x0000000b081b7c10 */ /* 0x000fe2000fffe0ff */
[----:B------:R-:W0:Y:S03]  /*0480*/  LDCU.128 UR8, c[0x3][0x40] ;  /* 0x00c00800ff0877ac */ /* 0x000e260008000c00 */
[----:B------:R1:W2:Y:S01]  /*0490*/  LDG.E R9, desc[UR4][R20.64] ;  /* 0x0000000414097981 */ /* 0x0002a2000c1e1900 */
[----:B------:R-:W-:-:S04]  /*04a0*/  FFMA R11, R11, R18, R22 ;  /* 0x000000120b0b7223 */ /* 0x000fc80000000016 */
[----:B-----5:R-:W-:Y:S01]  /*04b0*/  FFMA R24, R10, R5, R11 ;  /* 0x000000050a187223 */ /* 0x020fe2000000000b */
[C---:B------:R-:W-:Y:S02]  /*04c0*/  IMAD R5, R4.reuse, 0x349, R19 ;  /* 0x0000034904057824 */ /* 0x040fe400078e0213 */
[----:B------:R-:W-:Y:S01]  /*04d0*/  IMAD R11, R4, 0x349, R23 ;  /* 0x00000349040b7824 */ /* 0x000fe200078e0217 */
[----:B------:R-:W2:Y:S01]  /*04e0*/  LDG.E R19, desc[UR4][R14.64+0x20] ;  /* 0x000020040e137981 */ /* 0x000ea2000c1e1900 */
[----:B-1----:R-:W-:-:S03]  /*04f0*/  IMAD.WIDE.U32 R20, R5, 0x4, R12 ;  /* 0x0000000405147825 */ /* 0x002fc600078e000c */
[----:B------:R-:W3:Y:S01]  /*0500*/  LDG.E R5, desc[UR4][R14.64+0x24] ;  /* 0x000024040e057981 */ /* 0x000ee2000c1e1900 */
[----:B------:R-:W-:Y:S02]  /*0510*/  IMAD R23, R4, 0x349, R27 ;  /* 0x0000034904177824 */ /* 0x000fe400078e021b */
[--C-:B------:R-:W-:Y:S01]  /*0520*/  IMAD.WIDE.U32 R10, R11, 0x4, R12.reuse ;  /* 0x000000040b0a7825 */ /* 0x100fe200078e000c */
[----:B------:R-:W3:Y:S03]  /*0530*/  LDG.E R20, desc[UR4][R20.64] ;  /* 0x0000000414147981 */ /* 0x000ee6000c1e1900 */
[----:B------:R-:W-:Y:S01]  /*0540*/  IMAD.WIDE.U32 R22, R23, 0x4, R12 ;  /* 0x0000000417167825 */ /* 0x000fe200078e000c */
[----:B------:R-:W-:-:S04]  /*0550*/  IADD3 R27, PT, PT, R8, UR13, RZ ;  /* 0x0000000d081b7c10 */ /* 0x000fc8000fffe0ff */
[----:B------:R-:W4:Y:S01]  /*0560*/  LDG.E R18, desc[UR4][R22.64] ;  /* 0x0000000416127981 */ /* 0x000f22000c1e1900 */
[----:B------:R-:W-:-:S03]  /*0570*/  FFMA R7, R7, R6, R24 ;  /* 0x0000000607077223 */ /* 0x000fc60000000018 */
[----:B------:R1:W5:Y:S01]  /*0580*/  LDG.E R21, desc[UR4][R10.64] ;  /* 0x000000040a157981 */ /* 0x000362000c1e1900 */
[----:B------:R-:W-:-:S03]  /*0590*/  FFMA R7, R26, R25, R7 ;  /* 0x000000191a077223 */ /* 0x000fc60000000007 */
[----:B------:R-:W5:Y:S01]  /*05a0*/  LDG.E R22, desc[UR4][R14.64+0x28] ;  /* 0x000028040e167981 */ /* 0x000f62000c1e1900 */
[----:B-1----:R-:W-:Y:S01]  /*05b0*/  IMAD.WIDE.U32 R10, R29, 0x4, R12 ;  /* 0x000000041d0a7825 */ /* 0x002fe200078e000c */
[----:B------:R-:W-:Y:S02]  /*05c0*/  IADD3 R29, PT, PT, R8, UR14, RZ ;  /* 0x0000000e081d7c10 */ /* 0x000fe4000fffe0ff */
[----:B------:R-:W4:Y:S01]  /*05d0*/  LDG.E R26, desc[UR4][R14.64+0x38] ;  /* 0x000038040e1a7981 */ /* 0x000f22000c1e1900 */
[----:B------:R-:W-:-:S03]  /*05e0*/  IMAD R25, R4, 0x349, R27 ;  /* 0x0000034904197824 */ /* 0x000fc600078e021b */
[----:B------:R-:W4:Y:S01]  /*05f0*/  LDG.E R10, desc[UR4][R10.64] ;  /* 0x000000040a0a7981 */ /* 0x000f22000c1e1900 */
[----:B------:R-:W-:Y:S02]  /*0600*/  IMAD R29, R4, 0x349, R29 ;  /* 0x00000349041d7824 */ /* 0x000fe400078e021d */
[----:B------:R-:W-:Y:S01]  /*0610*/  FFMA R17, R16, R17, R7 ;  /* 0x0000001110117223 */ /* 0x000fe20000000007 */
[--C-:B------:R-:W-:Y:S01]  /*0620*/  IMAD.WIDE.U32 R24, R25, 0x4, R12.reuse ;  /* 0x0000000419187825 */ /* 0x100fe200078e000c */
[----:B------:R-:W4:Y:S04]  /*0630*/  LDG.E R16, desc[UR4][R14.64+0x30] ;  /* 0x000030040e107981 */ /* 0x000f28000c1e1900 */
[----:B------:R-:W4:Y:S01]  /*0640*/  LDG.E R11, desc[UR4][R14.64+0x2c] ;  /* 0x00002c040e0b7981 */ /* 0x000f22000c1e1900 */
[----:B------:R-:W-:Y:S01]  /*0650*/  IADD3 R27, PT, PT, R8, UR15, RZ ;  /* 0x0000000f081b7c10 */ /* 0x000fe2000fffe0ff */
[----:B------:R-:W-:Y:S01]  /*0660*/  IMAD.WIDE.U32 R6, R29, 0x4, R12 ;  /* 0x000000041d067825 */ /* 0x000fe200078e000c */
[----:B------:R-:W1:Y:S01]  /*0670*/  LDCU.128 UR12, c[0x3][0x50] ;  /* 0x00c00a00ff0c77ac */ /* 0x000e620008000c00 */
[----:B------:R-:W4:Y:S02]  /*0680*/  LDG.E R23, desc[UR4][R24.64] ;  /* 0x0000000418177981 */ /* 0x000f24000c1e1900 */
[----:B------:R-:W-:-:S02]  /*0690*/  IMAD R27, R4, 0x349, R27 ;  /* 0x00000349041b7824 */ /* 0x000fc400078e021b */
[----:B------:R-:W4:Y:S04]  /*06a0*/  LDG.E R24, desc[UR4][R14.64+0x34] ;  /* 0x000034040e187981 */ /* 0x000f28000c1e1900 */
[----:B------:R0:W4:Y:S02]  /*06b0*/  LDG.E R25, desc[UR4][R6.64] ;  /* 0x0000000406197981 */ /* 0x000124000c1e1900 */
[----:B0-----:R-:W-:-:S06]  /*06c0*/  IMAD.WIDE.U32 R6, R27, 0x4, R12 ;  /* 0x000000041b067825 */ /* 0x001fcc00078e000c */
[----:B------:R-:W4:Y:S04]  /*06d0*/  LDG.E R7, desc[UR4][R6.64] ;  /* 0x0000000406077981 */ /* 0x000f28000c1e1900 */
[----:B------:R-:W4:Y:S01]  /*06e0*/  LDG.E R6, desc[UR4][R14.64+0x3c] ;  /* 0x00003c040e067981 */ /* 0x000f22000c1e1900 */
[----:B------:R-:W-:-:S05]  /*06f0*/  IADD3 R27, PT, PT, R8, UR11, RZ ;  /* 0x0000000b081b7c10 */ /* 0x000fca000fffe0ff */
[----:B------:R-:W-:Y:S02]  /*0700*/  IMAD R27, R4, 0x349, R27 ;  /* 0x00000349041b7824 */ /* 0x000fe400078e021b */
[----:B--2---:R-:W-:Y:S01]  /*0710*/  FFMA R9, R9, R19, R17 ;  /* 0x0000001309097223 */ /* 0x004fe20000000011 */
[----:B------:R-:W-:-:S03]  /*0720*/  IADD3 R17, PT, PT, R8, UR8, RZ ;  /* 0x0000000808117c10 */ /* 0x000fc6000fffe0ff */
[----:B---3--:R-:W-:Y:S02]  /*0730*/  FFMA R20, R20, R5, R9 ;  /* 0x0000000514147223 */ /* 0x008fe40000000009 */
[----:B------:R-:W-:Y:S01]  /*0740*/  IMAD R17, R4, 0x349, R17 ;  /* 0x0000034904117824 */ /* 0x000fe200078e0211 */
[----:B------:R-:W-:-:S03]  /*0750*/  IADD3 R9, PT, PT, R8, UR9, RZ ;  /* 0x0000000908097c10 */ /* 0x000fc6000fffe0ff */
[----:B------:R-:W-:Y:S01]  /*0760*/  IMAD.WIDE.U32 R28, R17, 0x4, R12 ;  /* 0x00000004111c7825 */ /* 0x000fe200078e000c */
[----:B------:R-:W-:-:S03]  /*0770*/  IADD3 R17, PT, PT, R8, UR10, RZ ;  /* 0x0000000a08117c10 */ /* 0x000fc6000fffe0ff */
[----:B-----5:R-:W-:Y:S01]  /*0780*/  FFMA R21, R21, R22, R20 ;  /* 0x0000001615157223 */ /* 0x020fe20000000014 */
[----:B------:R-:W-:Y:S01]  /*0790*/  IMAD R19, R4, 0x349, R9 ;  /* 0x0000034904137824 */ /* 0x000fe200078e0209 */
[----:B-1----:R-:W-:Y:S01]  /*07a0*/  IADD3 R9, PT, PT, R8, UR12, RZ ;  /* 0x0000000c08097c10 */ /* 0x002fe2000fffe0ff */
[----:B------:R-:W-:Y:S01]  /*07b0*/  IMAD R17, R4, 0x349, R17 ;  /* 0x0000034904117824 */ /* 0x000fe200078e0211 */
[----:B------:R-:W2:Y:S04]  /*07c0*/  LDG.E R5, desc[UR4][R28.64] ;  /* 0x000000041c057981 */ /* 0x000ea8000c1e1900 */
[----:B------:R-:W3:Y:S01]  /*07d0*/  LDG.E R22, desc[UR4][R14.64+0x4c] ;  /* 0x00004c040e167981 */ /* 0x000ee2000c1e1900 */
[----:B----4-:R-:W-:-:S04]  /*07e0*/  FFMA R11, R18, R11, R21 ;  /* 0x0000000b120b7223 */ /* 0x010fc80000000015 */
[----:B------:R-:W-:Y:S01]  /*07f0*/  FFMA R20, R10, R16, R11 ;  /* 0x000000100a147223 */ /* 0x000fe2000000000b */
[----:B------:R-:W-:-:S04]  /*0800*/  IMAD.WIDE.U32 R18, R19, 0x4, R12 ;  /* 0x0000000413127825 */ /* 0x000fc800078e000c */
[----:B------:R-:W-:Y:S02]  /*0810*/  IMAD R21, R4, 0x349, R9 ;  /* 0x0000034904157824 */ /* 0x000fe400078e0209 */
[----:B------:R-:W-:Y:S01]  /*0820*/  IMAD.WIDE.U32 R10, R17, 0x4, R12 ;  /* 0x00000004110a7825 */ /* 0x000fe200078e000c */
[----:B------:R0:W4:Y:S03]  /*0830*/  LDG.E R9, desc[UR4][R18.64] ;  /* 0x0000000412097981 */ /* 0x000126000c1e1900 */
[----:B------:R-:W-:Y:S02]  /*0840*/  FFMA R20, R23, R24, R20 ;  /* 0x0000001817147223 */ /* 0x000fe40000000014 */
[----:B------:R-:W4:Y:S02]  /*0850*/  LDG.E R24, desc[UR4][R14.64+0x44] ;  /* 0x000044040e187981 */ /* 0x000f24000c1e1900 */
[----:B------:R-:W-:-:S02]  /*0860*/  FFMA R20, R25, R26, R20 ;  /* 0x0000001a19147223 */ /* 0x000fc40000000014 */
[----:B------:R-:W2:Y:S01]  /*0870*/  LDG.E R25, desc[UR4][R14.64+0x40] ;  /* 0x000040040e197981 */ /* 0x000ea2000c1e1900 */
[--C-:B0-----:R-:W-:Y:S01]  /*0880*/  IMAD.WIDE.U32 R18, R21, 0x4, R12.reuse ;  /* 0x0000000415127825 */ /* 0x101fe200078e000c */
[C---:B------:R-:W-:Y:S02]  /*0890*/  IADD3 R21, PT, PT, R8.reuse, UR13, RZ ;  /* 0x0000000d08157c10 */ /* 0x040fe4000fffe0ff */
[----:B------:R-:W5:Y:S01]  /*08a0*/  LDG.E R11, desc[UR4][R10.64] ;  /* 0x000000040a0b7981 */ /* 0x000f62000c1e1900 */
[----:B------:R-:W-:Y:S01]  /*08b0*/  IMAD.WIDE.U32 R16, R27, 0x4, R12 ;  /* 0x000000041b107825 */ /* 0x000fe200078e000c */
[C---:B------:R-:W-:Y:S02]  /*08c0*/  IADD3 R27, PT, PT, R8.reuse, UR14, RZ ;  /* 0x0000000e081b7c10 */ /* 0x040fe4000fffe0ff */
[----:B------:R-:W5:Y:S01]  /*08d0*/  LDG.E R23, desc[UR4][R14.64+0x48] ;  /* 0x000048040e177981 */ /* 0x000f62000c1e1900 */
[----:B------:R-:W-:Y:S02]  /*08e0*/  IADD3 R29, PT, PT, R8, UR15, RZ ;  /* 0x0000000f081d7c10 */ /* 0x000fe4000fffe0ff */
[C---:B------:R-:W-:Y:S01]  /*08f0*/  IMAD R27, R4.reuse, 0x349, R27 ;  /* 0x00000349041b7824 */ /* 0x040fe200078e021b */
[----:B------:R-:W3:Y:S04]  /*0900*/  LDG.E R26, desc[UR4][R14.64+0x60] ;  /* 0x000060040e1a7981 */ /* 0x000ee8000c1e1900 */
[----:B------:R-:W3:Y:S01]  /*0910*/  LDG.E R10, desc[UR4][R16.64] ;  /* 0x00000004100a7981 */ /* 0x000ee2000c1e1900 */
[----:B------:R-:W-:Y:S01]  /*0920*/  FFMA R6, R7, R6, R20 ;  /* 0x0000000607067223 */ /* 0x000fe20000000014 */
[----:B------:R-:W-:-:S02]  /*0930*/  IMAD R7, R4, 0x349, R21 ;  /* 0x0000034904077824 */ /* 0x000fc400078e0215 */
[----:B------:R-:W3:Y:S04]  /*0940*/  LDG.E R20, desc[UR4][R14.64+0x54] ;  /* 0x000054040e147981 */ /* 0x000ee8000c1e1900 */
[----:B------:R0:W3:Y:S01]  /*0950*/  LDG.E R16, desc[UR4][R18.64] ;  /* 0x0000000412107981 */ /* 0x0000e2000c1e1900 */
[----:B------:R-:W-:-:S03]  /*0960*/  IADD3 R28, PT, PT, R8, UR6, RZ ;  /* 0x00000006081c7c10 */ /* 0x000fc6000fffe0ff */
[----:B------:R-:W3:Y:S01]  /*0970*/  LDG.E R21, desc[UR4][R14.64+0x50] ;  /* 0x000050040e157981 */ /* 0x000ee2000c1e1900 */
[----:B------:R-:W-:-:S03]  /*0980*/  IMAD R29, R4, 0x349, R29 ;  /* 0x00000349041d7824 */ /* 0x000fc600078e021d */
[----:B------:R-:W3:Y:S01]  /*0990*/  LDG.E R17, desc[UR4][R14.64+0x58] ;  /* 0x000058040e117981 */ /* 0x000ee2000c1e1900 */
[----:B0-----:R-:W-:-:S03]  /*09a0*/  IMAD.WIDE.U32 R18, R7, 0x4, R12 ;  /* 0x0000000407127825 */ /* 0x001fc600078e000c */
[----:B------:R0:W3:Y:S04]  /*09b0*/  LDG.E R7, desc[UR4][R14.64+0x5c] ;  /* 0x00005c040e077981 */ /* 0x0000e8000c1e1900 */
[----:B------:R-:W3:Y:S01]  /*09c0*/  LDG.E R19, desc[UR4][R18.64] ;  /* 0x0000000412137981 */ /* 0x000ee2000c1e1900 */
[----:B0-----:R-:W-:-:S04]  /*09d0*/  IMAD.WIDE.U32 R14, R27, 0x4, R12 ;  /* 0x000000041b0e7825 */ /* 0x001fc800078e000c */
[----:B------:R-:W-:Y:S01]  /*09e0*/  IMAD R27, R4, 0x349, R28 ;  /* 0x00000349041b7824 */ /* 0x000fe200078e021c */
[----:B------:R0:W3:Y:S02]  /*09f0*/  LDG.E R8, desc[UR4][R14.64] ;  /* 0x000000040e087981 */ /* 0x0000e4000c1e1900 */
[----:B0-----:R-:W-:-:S04]  /*0a00*/  IMAD.WIDE.U32 R14, R29, 0x4, R12 ;  /* 0x000000041d0e7825 */ /* 0x001fc800078e000c */
[----:B------:R-:W-:Y:S01]  /*0a10*/  IMAD.WIDE.U32 R12, R27, 0x4, R12 ;  /* 0x000000041b0c7825 */ /* 0x000fe200078e000c */
[----:B------:R-:W3:Y:S05]  /*0a20*/  LDG.E R28, desc[UR4][R14.64] ;  /* 0x000000040e1c7981 */ /* 0x000eea000c1e1900 */
[----:B------:R-:W3:Y:S01]  /*0a30*/  LDG.E R13, desc[UR4][R12.64] ;  /* 0x000000040c0d7981 */ /* 0x000ee2000c1e1900 */
[----:B------:R-:W-:Y:S01]  /*0a40*/  UMOV UR6, 0x571f7693 ;  /* 0x571f769300067882 */ /* 0x000fe20000000000 */
[----:B------:R-:W-:Y:S01]  /*0a50*/  UMOV UR7, 0x3fe55555 ;  /* 0x3fe5555500077882 */ /* 0x000fe20000000000 */
[----:B------:R-:W-:Y:S01]  /*0a60*/  BSSY.RECONVERGENT B0, `(.L_x_13) ;  /* 0x000002e000007945 */ /* 0x000fe20003800200 */
[----:B--2---:R-:W-:-:S04]  /*0a70*/  FFMA R6, R5, R25, R6 ;  /* 0x0000001905067223 */ /* 0x004fc80000000006 */
[----:B----4-:R-:W-:-:S04]  /*0a80*/  FFMA R6, R9, R24, R6 ;  /* 0x0000001809067223 */ /* 0x010fc80000000006 */
[----:B-----5:R-:W-:-:S04]  /*0a90*/  FFMA R11, R11, R23, R6 ;  /* 0x000000170b0b7223 */ /* 0x020fc80000000006 */
[----:B---3--:R-:W-:-:S04]  /*0aa0*/  FFMA R11, R10, R22, R11 ;  /* 0x000000160a0b7223 */ /* 0x008fc8000000000b */
[----:B------:R-:W-:-:S04]  /*0ab0*/  FFMA R16, R16, R21, R11 ;  /* 0x0000001510107223 */ /* 0x000fc8000000000b */
[----:B------:R-:W-:-:S04]  /*0ac0*/  FFMA R19, R19, R20, R16 ;  /* 0x0000001413137223 */ /* 0x000fc80000000010 */
[----:B------:R-:W-:-:S04]  /*0ad0*/  FFMA R17, R8, R17, R19 ;  /* 0x0000001108117223 */ /* 0x000fc80000000013 */
[----:B------:R-:W-:-:S04]  /*0ae0*/  FFMA R28, R28, R7, R17 ;  /* 0x000000071c1c7223 */ /* 0x000fc80000000011 */
[----:B------:R-:W-:-:S04]  /*0af0*/  FFMA R26, R13, R26, R28 ;  /* 0x0000001a0d1a7223 */ /* 0x000fc8000000001c */
[----:B------:R-:W0:Y:S02]  /*0b00*/  F2F.F64.F32 R6, R26 ;  /* 0x0000001a00067310 */ /* 0x000e240000201800 */
[----:B0-----:R-:W-:-:S10]  /*0b10*/  DMUL R6, R6, UR6 ;  /* 0x0000000606067c28 */ /* 0x001fd40008000000 */
        /* <DEDUP_REMOVED lines=25> */
.L_x_14:
        /* <DEDUP_REMOVED lines=9> */
.L_x_15:
[----:B------:R-:W-:Y:S05]  /*0d40*/  BSYNC.RECONVERGENT B0 ;  /* 0x0000000000007941 */ /* 0x000fea0003800200 */
.L_x_13:
        /* <DEDUP_REMOVED lines=12> */
.L_x_16:
        /* <DEDUP_REMOVED lines=15> */
.L_x_20:


//--------------------- .nv.shared.reserved.0     --------------------------
	.section	.nv.shared.reserved.0,"aw",@nobits
	.weak		__nv_reservedSMEM_offset_0_alias
	.size		__nv_reservedSMEM_offset_0_alias, 0, 64
	.other		__nv_reservedSMEM_offset_0_alias,@"STO_CUDA_RESERVED_SHARED STV_DEFAULT"
__nv_reservedSMEM_offset_0_alias:
	.zero		0
	.zero		64


//--------------------- .nv.constant0._Z18executeFourthLayerPfS_S_ --------------------------
	.section	.nv.constant0._Z18executeFourthLayerPfS_S_,"a",@progbits
	.sectionflags	@""
	.align	4
.nv.constant0._Z18executeFourthLayerPfS_S_:
	.zero		920


//--------------------- .nv.constant0._Z17executeThirdLayerPfS_S_ --------------------------
	.section	.nv.constant0._Z17executeThirdLayerPfS_S_,"a",@progbits
	.sectionflags	@""
	.align	4
.nv.constant0._Z17executeThirdLayerPfS_S_:
	.zero		920


//--------------------- .nv.constant0._Z18executeSecondLayerPfS_S_ --------------------------
	.section	.nv.constant0._Z18executeSecondLayerPfS_S_,"a",@progbits
	.sectionflags	@""
	.align	4
.nv.constant0._Z18executeSecondLayerPfS_S_:
	.zero		920


//--------------------- .nv.constant0._Z17executeFirstLayerPfS_S_ --------------------------
	.section	.nv.constant0._Z17executeFirstLayerPfS_S_,"a",@progbits
	.sectionflags	@""
	.align	4
.nv.constant0._Z17executeFirstLayerPfS_S_:
	.zero		920


//--------------------- SYMBOLS --------------------------

	.type		.nv.reservedSmem.offset0,@object
	.size		.nv.reservedSmem.offset0,0x4
